	.target	sm_90a

	.elftype	@"ET_EXEC"


//--------------------- .note.nv.tkinfo           --------------------------
	.section	.note.nv.tkinfo,"",@"SHT_NOTE"
	.sectionflags	@"SHF_NOTE_NV_TKINFO"
	.tkinfo
        /*0018*/ 	.word	0x00000002
        /*0030*/ 	.string	""
        /*0030*/ 	.string	"ptxas"
        /*0030*/ 	.string	"Cuda compilation tools, release 13.0, V13.0.88"
        /*0030*/ 	.string	"Build cuda_13.0.r13.0/compiler.36424714_0"
        /*0030*/ 	.string	"-arch sm_90a -m 64 "



//--------------------- .note.nv.cuinfo           --------------------------
	.section	.note.nv.cuinfo,"",@"SHT_NOTE"
	.sectionflags	@"SHF_NOTE_NV_CUINFO"
        /*0018*/ 	.short	0x0002
        /*001a*/ 	.short	0x005a
        /*001c*/ 	.short	0x0082
	.zero		2


//--------------------- .nv.info                  --------------------------
	.section	.nv.info,"",@"SHT_CUDA_INFO"
	.align	4


	//----- nvinfo : EIATTR_REGCOUNT
	.align		4
        /*0000*/ 	.byte	0x04, 0x2f
        /*0002*/ 	.short	(.L_12 - .L_11)
	.align		4
.L_11:
        /*0004*/ 	.word	index@(_ZN7cutlass13device_kernelINS_4conv6kernel13ConvUniversalINS1_16ConvProblemShapeILNS1_8OperatorE2ELi2EEENS1_10collective14CollectiveConvINS1_46MainloopSm90TmaGmmaWarpSpecializedImplicitGemmILS5_2ELi11ELi2EN4cute5tupleIJNSA_1CILi1EEESD_SD_EEENS1_36KernelImplicitTmaWarpSpecializedSm90ELi1EEENSB_IJNSC_ILi256EEENSB_IJNSC_ILi64EEEEEENSB_IJNSC_ILi32EEEEEEEEENS_6half_tESN_NSA_8TiledMMAINSA_8MMA_AtomIJNSA_4SM904GMMA25MMA_64x64x16_F32F16F16_SSILNSR_5MajorE1ELST_1ELNSR_7ScaleInE1ELSU_1EEEEEENSA_6LayoutISE_NSB_IJNSC_ILi0EEESY_SY_EEEEENSB_IJNSA_10UnderscoreES11_S11_EEEEENS7_6detail26Sm90ImplicitGemmTileTraitsINSA_13SM90_TMA_LOADENSA_14ComposedLayoutINSA_7SwizzleILi3ELi4ELi3EEENSA_18smem_ptr_flag_bitsILi16EEENSX_INSB_IJNSB_IJSI_NSC_ILi4EEEEEENSB_IJNSC_ILi8EEES1C_EEENSB_IJSD_NSC_ILi11EEEEEEEEENSB_IJNSB_IJSD_NSC_ILi2048EEEEEENSB_IJSI_NSC_ILi512EEEEEENSB_IJSY_NSC_ILi8192EEEEEEEEEEEEEvEENS15_INSA_20SM90_TMA_LOAD_IM2COLENS17_IS19_S1B_NSX_INSB_IJNSB_IJSI_SD_EEES1F_S1H_EEENSB_IJNSB_IJSD_SY_EEES1M_NSB_IJSY_S1J_EEEEEEEEEEvEEEENS_8epilogue10collective6detail29Sm90TmaWarpSpecializedAdapterINS24_15DefaultEpilogueISN_NSB_IJlNSB_IJSD_llEEESY_EEES29_NS23_6thread17LinearCombinationISN_Li1EffLNS2A_9ScaleType4KindE0ELNS_15FloatRoundStyleE2ESN_EENS_4gemm15EpilogueDefaultEEEEEvvEEEEvNT_6ParamsE)
        /*0008*/ 	.word	0x000000a8


	//----- nvinfo : EIATTR_FRAME_SIZE
	.align		4
.L_12:
        /*000c*/ 	.byte	0x04, 0x11
        /*000e*/ 	.short	(.L_14 - .L_13)
	.align		4
.L_13:
        /*0010*/ 	.word	index@(_ZN7cutlass13device_kernelINS_4conv6kernel13ConvUniversalINS1_16ConvProblemShapeILNS1_8OperatorE2ELi2EEENS1_10collective14CollectiveConvINS1_46MainloopSm90TmaGmmaWarpSpecializedImplicitGemmILS5_2ELi11ELi2EN4cute5tupleIJNSA_1CILi1EEESD_SD_EEENS1_36KernelImplicitTmaWarpSpecializedSm90ELi1EEENSB_IJNSC_ILi256EEENSB_IJNSC_ILi64EEEEEENSB_IJNSC_ILi32EEEEEEEEENS_6half_tESN_NSA_8TiledMMAINSA_8MMA_AtomIJNSA_4SM904GMMA25MMA_64x64x16_F32F16F16_SSILNSR_5MajorE1ELST_1ELNSR_7ScaleInE1ELSU_1EEEEEENSA_6LayoutISE_NSB_IJNSC_ILi0EEESY_SY_EEEEENSB_IJNSA_10UnderscoreES11_S11_EEEEENS7_6detail26Sm90ImplicitGemmTileTraitsINSA_13SM90_TMA_LOADENSA_14ComposedLayoutINSA_7SwizzleILi3ELi4ELi3EEENSA_18smem_ptr_flag_bitsILi16EEENSX_INSB_IJNSB_IJSI_NSC_ILi4EEEEEENSB_IJNSC_ILi8EEES1C_EEENSB_IJSD_NSC_ILi11EEEEEEEEENSB_IJNSB_IJSD_NSC_ILi2048EEEEEENSB_IJSI_NSC_ILi512EEEEEENSB_IJSY_NSC_ILi8192EEEEEEEEEEEEEvEENS15_INSA_20SM90_TMA_LOAD_IM2COLENS17_IS19_S1B_NSX_INSB_IJNSB_IJSI_SD_EEES1F_S1H_EEENSB_IJNSB_IJSD_SY_EEES1M_NSB_IJSY_S1J_EEEEEEEEEEvEEEENS_8epilogue10collective6detail29Sm90TmaWarpSpecializedAdapterINS24_15DefaultEpilogueISN_NSB_IJlNSB_IJSD_llEEESY_EEES29_NS23_6thread17LinearCombinationISN_Li1EffLNS2A_9ScaleType4KindE0ELNS_15FloatRoundStyleE2ESN_EENS_4gemm15EpilogueDefaultEEEEEvvEEEEvNT_6ParamsE)
        /*0014*/ 	.word	0x00000000


	//----- nvinfo : EIATTR_MIN_STACK_SIZE
	.align		4
.L_14:
        /*0018*/ 	.byte	0x04, 0x12
        /*001a*/ 	.short	(.L_16 - .L_15)
	.align		4
.L_15:
        /*001c*/ 	.word	index@(_ZN7cutlass13device_kernelINS_4conv6kernel13ConvUniversalINS1_16ConvProblemShapeILNS1_8OperatorE2ELi2EEENS1_10collective14CollectiveConvINS1_46MainloopSm90TmaGmmaWarpSpecializedImplicitGemmILS5_2ELi11ELi2EN4cute5tupleIJNSA_1CILi1EEESD_SD_EEENS1_36KernelImplicitTmaWarpSpecializedSm90ELi1EEENSB_IJNSC_ILi256EEENSB_IJNSC_ILi64EEEEEENSB_IJNSC_ILi32EEEEEEEEENS_6half_tESN_NSA_8TiledMMAINSA_8MMA_AtomIJNSA_4SM904GMMA25MMA_64x64x16_F32F16F16_SSILNSR_5MajorE1ELST_1ELNSR_7ScaleInE1ELSU_1EEEEEENSA_6LayoutISE_NSB_IJNSC_ILi0EEESY_SY_EEEEENSB_IJNSA_10UnderscoreES11_S11_EEEEENS7_6detail26Sm90ImplicitGemmTileTraitsINSA_13SM90_TMA_LOADENSA_14ComposedLayoutINSA_7SwizzleILi3ELi4ELi3EEENSA_18smem_ptr_flag_bitsILi16EEENSX_INSB_IJNSB_IJSI_NSC_ILi4EEEEEENSB_IJNSC_ILi8EEES1C_EEENSB_IJSD_NSC_ILi11EEEEEEEEENSB_IJNSB_IJSD_NSC_ILi2048EEEEEENSB_IJSI_NSC_ILi512EEEEEENSB_IJSY_NSC_ILi8192EEEEEEEEEEEEEvEENS15_INSA_20SM90_TMA_LOAD_IM2COLENS17_IS19_S1B_NSX_INSB_IJNSB_IJSI_SD_EEES1F_S1H_EEENSB_IJNSB_IJSD_SY_EEES1M_NSB_IJSY_S1J_EEEEEEEEEEvEEEENS_8epilogue10collective6detail29Sm90TmaWarpSpecializedAdapterINS24_15DefaultEpilogueISN_NSB_IJlNSB_IJSD_llEEESY_EEES29_NS23_6thread17LinearCombinationISN_Li1EffLNS2A_9ScaleType4KindE0ELNS_15FloatRoundStyleE2ESN_EENS_4gemm15EpilogueDefaultEEEEEvvEEEEvNT_6ParamsE)
        /*0020*/ 	.word	0x00000000
.L_16:


//--------------------- .nv.compat                --------------------------
	.section	.nv.compat,"",@"SHT_CUDA_COMPAT_INFO"
	.align	4
        /*0000*/ 	.byte	0x02, 0x09, 0x01, 0x00, 0x02, 0x02, 0x04, 0x00, 0x02, 0x05, 0x05, 0x00, 0x03, 0x07, 0x01, 0x01
        /*0010*/ 	.byte	0x02, 0x03, 0x01, 0x00, 0x02, 0x06, 0x01, 0x00, 0x04, 0x0b, 0x08, 0x00, 0x00, 0x00, 0x00, 0x00
        /*0020*/ 	.byte	0x00, 0x00, 0x00, 0x00


//--------------------- .nv.info._ZN7cutlass13device_kernelINS_4conv6kernel13ConvUniversalINS1_16ConvProblemShapeILNS1_8OperatorE2ELi2EEENS1_10collective14CollectiveConvINS1_46MainloopSm90TmaGmmaWarpSpecializedImplicitGemmILS5_2ELi11ELi2EN4cute5tupleIJNSA_1CILi1EEESD_SD_EEENS1_36KernelImplicitTmaWarpSpecializedSm90ELi1EEENSB_IJNSC_ILi256EEENSB_IJNSC_ILi64EEEEEENSB_IJNSC_ILi32EEEEEEEEENS_6half_tESN_NSA_8TiledMMAINSA_8MMA_AtomIJNSA_4SM904GMMA25MMA_64x64x16_F32F16F16_SSILNSR_5MajorE1ELST_1ELNSR_7ScaleInE1ELSU_1EEEEEENSA_6LayoutISE_NSB_IJNSC_ILi0EEESY_SY_EEEEENSB_IJNSA_10UnderscoreES11_S11_EEEEENS7_6detail26Sm90ImplicitGemmTileTraitsINSA_13SM90_TMA_LOADENSA_14ComposedLayoutINSA_7SwizzleILi3ELi4ELi3EEENSA_18smem_ptr_flag_bitsILi16EEENSX_INSB_IJNSB_IJSI_NSC_ILi4EEEEEENSB_IJNSC_ILi8EEES1C_EEENSB_IJSD_NSC_ILi11EEEEEEEEENSB_IJNSB_IJSD_NSC_ILi2048EEEEEENSB_IJSI_NSC_ILi512EEEEEENSB_IJSY_NSC_ILi8192EEEEEEEEEEEEEvEENS15_INSA_20SM90_TMA_LOAD_IM2COLENS17_IS19_S1B_NSX_INSB_IJNSB_IJSI_SD_EEES1F_S1H_EEENSB_IJNSB_IJSD_SY_EEES1M_NSB_IJSY_S1J_EEEEEEEEEEvEEEENS_8epilogue10collective6detail29Sm90TmaWarpSpecializedAdapterINS24_15DefaultEpilogueISN_NSB_IJlNSB_IJSD_llEEESY_EEES29_NS23_6thread17LinearCombinationISN_Li1EffLNS2A_9ScaleType4KindE0ELNS_15FloatRoundStyleE2ESN_EENS_4gemm15EpilogueDefaultEEEEEvvEEEEvNT_6ParamsE --------------------------
	.section	.nv.info._ZN7cutlass13device_kernelINS_4conv6kernel13ConvUniversalINS1_16ConvProblemShapeILNS1_8OperatorE2ELi2EEENS1_10collective14CollectiveConvINS1_46MainloopSm90TmaGmmaWarpSpecializedImplicitGemmILS5_2ELi11ELi2EN4cute5tupleIJNSA_1CILi1EEESD_SD_EEENS1_36KernelImplicitTmaWarpSpecializedSm90ELi1EEENSB_IJNSC_ILi256EEENSB_IJNSC_ILi64EEEEEENSB_IJNSC_ILi32EEEEEEEEENS_6half_tESN_NSA_8TiledMMAINSA_8MMA_AtomIJNSA_4SM904GMMA25MMA_64x64x16_F32F16F16_SSILNSR_5MajorE1ELST_1ELNSR_7ScaleInE1ELSU_1EEEEEENSA_6LayoutISE_NSB_IJNSC_ILi0EEESY_SY_EEEEENSB_IJNSA_10UnderscoreES11_S11_EEEEENS7_6detail26Sm90ImplicitGemmTileTraitsINSA_13SM90_TMA_LOADENSA_14ComposedLayoutINSA_7SwizzleILi3ELi4ELi3EEENSA_18smem_ptr_flag_bitsILi16EEENSX_INSB_IJNSB_IJSI_NSC_ILi4EEEEEENSB_IJNSC_ILi8EEES1C_EEENSB_IJSD_NSC_ILi11EEEEEEEEENSB_IJNSB_IJSD_NSC_ILi2048EEEEEENSB_IJSI_NSC_ILi512EEEEEENSB_IJSY_NSC_ILi8192EEEEEEEEEEEEEvEENS15_INSA_20SM90_TMA_LOAD_IM2COLENS17_IS19_S1B_NSX_INSB_IJNSB_IJSI_SD_EEES1F_S1H_EEENSB_IJNSB_IJSD_SY_EEES1M_NSB_IJSY_S1J_EEEEEEEEEEvEEEENS_8epilogue10collective6detail29Sm90TmaWarpSpecializedAdapterINS24_15DefaultEpilogueISN_NSB_IJlNSB_IJSD_llEEESY_EEES29_NS23_6thread17LinearCombinationISN_Li1EffLNS2A_9ScaleType4KindE0ELNS_15FloatRoundStyleE2ESN_EENS_4gemm15EpilogueDefaultEEEEEvvEEEEvNT_6ParamsE,"",@"SHT_CUDA_INFO"
	.sectionflags	@""
	.align	4


	//----- nvinfo : EIATTR_CUDA_API_VERSION
	.align		4
        /*0000*/ 	.byte	0x04, 0x37
        /*0002*/ 	.short	(.L_18 - .L_17)
.L_17:
        /*0004*/ 	.word	0x00000082


	//----- nvinfo : EIATTR_KPARAM_INFO
	.align		4
.L_18:
        /*0008*/ 	.byte	0x04, 0x17
        /*000a*/ 	.short	(.L_20 - .L_19)
.L_19:
        /*000c*/ 	.word	0x00000000
        /*0010*/ 	.short	0x0000
        /*0012*/ 	.short	0x0070
        /*0014*/ 	.byte	0x00, 0xf0, 0x01, 0x0e


	//----- nvinfo : EIATTR_SPARSE_MMA_MASK
	.align		4
.L_20:
        /*0018*/ 	.byte	0x03, 0x50
        /*001a*/ 	.short	0x0000


	//----- nvinfo : EIATTR_MAXREG_COUNT
	.align		4
        /*001c*/ 	.byte	0x03, 0x1b
        /*001e*/ 	.short	0x00ff


	//----- nvinfo : EIATTR_NUM_BARRIERS
	.align		4
        /*0020*/ 	.byte	0x02, 0x4c
        /*0022*/ 	.byte	0x01
	.zero		1


	//----- nvinfo : EIATTR_MERCURY_ISA_VERSION
	.align		4
        /*0024*/ 	.byte	0x03, 0x5f
        /*0026*/ 	.short	0x0101


	//----- nvinfo : EIATTR_COOP_GROUP_MASK_REGIDS
	.align		4
        /*0028*/ 	.byte	0x04, 0x29
        /*002a*/ 	.short	(.L_22 - .L_21)


	//   ....[0]....
.L_21:
        /*002c*/ 	.word	0xffffffff


	//   ....[1]....
        /*0030*/ 	.word	0xffffffff


	//   ....[2]....
        /*0034*/ 	.word	0xffffffff


	//----- nvinfo : EIATTR_COOP_GROUP_INSTR_OFFSETS
	.align		4
.L_22:
        /*0038*/ 	.byte	0x04, 0x28
        /*003a*/ 	.short	(.L_24 - .L_23)


	//   ....[0]....
.L_23:
        /*003c*/ 	.word	0x00000060


	//   ....[1]....
        /*0040*/ 	.word	0x00000070


	//   ....[2]....
        /*0044*/ 	.word	0x00000130


	//----- nvinfo : EIATTR_MBARRIER_INSTR_OFFSETS
	.align		4
.L_24:
        /*0048*/ 	.byte	0x04, 0x39
        /*004a*/ 	.short	(.L_26 - .L_25)


	//   ....[0]....
.L_25:
        /*004c*/ 	.word	0x00000270
        /*0050*/ 	.word	0x000000ff
        /*0054*/ 	.word	0x00037000
        /*0058*/ 	.short	0x0100
        /*005a*/ 	.byte	0x08
	.zero		1


	//   ....[1]....
        /*005c*/ 	.word	0x00000280
        /*0060*/ 	.word	0x000000ff
        /*0064*/ 	.word	0x00037058
        /*0068*/ 	.short	0x0100
        /*006a*/ 	.byte	0x08
	.zero		1


	//   ....[2]....
        /*006c*/ 	.word	0x00000290
        /*0070*/ 	.word	0x000000ff
        /*0074*/ 	.word	0x00037008
        /*0078*/ 	.short	0x0100
        /*007a*/ 	.byte	0x08
	.zero		1


	//   ....[3]....
        /*007c*/ 	.word	0x000002a0
        /*0080*/ 	.word	0x000000ff
        /*0084*/ 	.word	0x00037060
        /*0088*/ 	.short	0x0100
        /*008a*/ 	.byte	0x08
	.zero		1


	//   ....[4]....
        /*008c*/ 	.word	0x000002b0
        /*0090*/ 	.word	0x000000ff
        /*0094*/ 	.word	0x00037010
        /*0098*/ 	.short	0x0100
        /*009a*/ 	.byte	0x08
	.zero		1


	//   ....[5]....
        /*009c*/ 	.word	0x000002c0
        /*00a0*/ 	.word	0x000000ff
        /*00a4*/ 	.word	0x00037068
        /*00a8*/ 	.short	0x0100
        /*00aa*/ 	.byte	0x08
	.zero		1


	//   ....[6]....
        /*00ac*/ 	.word	0x000002d0
        /*00b0*/ 	.word	0x000000ff
        /*00b4*/ 	.word	0x00037018
        /*00b8*/ 	.short	0x0100
        /*00ba*/ 	.byte	0x08
	.zero		1


	//   ....[7]....
        /*00bc*/ 	.word	0x000002e0
        /*00c0*/ 	.word	0x000000ff
        /*00c4*/ 	.word	0x00037070
        /*00c8*/ 	.short	0x0100
        /*00ca*/ 	.byte	0x08
	.zero		1


	//   ....[8]....
        /*00cc*/ 	.word	0x000002f0
        /*00d0*/ 	.word	0x000000ff
        /*00d4*/ 	.word	0x00037020
        /*00d8*/ 	.short	0x0100
        /*00da*/ 	.byte	0x08
	.zero		1


	//   ....[9]....
        /*00dc*/ 	.word	0x00000300
        /*00e0*/ 	.word	0x000000ff
        /*00e4*/ 	.word	0x00037078
        /*00e8*/ 	.short	0x0100
        /*00ea*/ 	.byte	0x08
	.zero		1


	//   ....[10]....
        /*00ec*/ 	.word	0x00000310
        /*00f0*/ 	.word	0x000000ff
        /*00f4*/ 	.word	0x00037028
        /*00f8*/ 	.short	0x0100
        /*00fa*/ 	.byte	0x08
	.zero		1


	//   ....[11]....
        /*00fc*/ 	.word	0x00000320
        /*0100*/ 	.word	0x000000ff
        /*0104*/ 	.word	0x00037080
        /*0108*/ 	.short	0x0100
        /*010a*/ 	.byte	0x08
	.zero		1


	//   ....[12]....
        /*010c*/ 	.word	0x00000330
        /*0110*/ 	.word	0x000000ff
        /*0114*/ 	.word	0x00037030
        /*0118*/ 	.short	0x0100
        /*011a*/ 	.byte	0x08
	.zero		1


	//   ....[13]....
        /*011c*/ 	.word	0x00000340
        /*0120*/ 	.word	0x000000ff
        /*0124*/ 	.word	0x00037088
        /*0128*/ 	.short	0x0100
        /*012a*/ 	.byte	0x08
	.zero		1


	//   ....[14]....
        /*012c*/ 	.word	0x00000350
        /*0130*/ 	.word	0x000000ff
        /*0134*/ 	.word	0x00037038
        /*0138*/ 	.short	0x0100
        /*013a*/ 	.byte	0x08
	.zero		1


	//   ....[15]....
        /*013c*/ 	.word	0x00000360
        /*0140*/ 	.word	0x000000ff
        /*0144*/ 	.word	0x00037090
        /*0148*/ 	.short	0x0100
        /*014a*/ 	.byte	0x08
	.zero		1


	//   ....[16]....
        /*014c*/ 	.word	0x00000370
        /*0150*/ 	.word	0x000000ff
        /*0154*/ 	.word	0x00037040
        /*0158*/ 	.short	0x0100
        /*015a*/ 	.byte	0x08
	.zero		1


	//   ....[17]....
        /*015c*/ 	.word	0x00000380
        /*0160*/ 	.word	0x000000ff
        /*0164*/ 	.word	0x00037098
        /*0168*/ 	.short	0x0100
        /*016a*/ 	.byte	0x08
	.zero		1


	//   ....[18]....
        /*016c*/ 	.word	0x00000390
        /*0170*/ 	.word	0x000000ff
        /*0174*/ 	.word	0x00037048
        /*0178*/ 	.short	0x0100
        /*017a*/ 	.byte	0x08
	.zero		1


	//   ....[19]....
        /*017c*/ 	.word	0x000003a0
        /*0180*/ 	.word	0x000000ff
        /*0184*/ 	.word	0x000370a0
        /*0188*/ 	.short	0x0100
        /*018a*/ 	.byte	0x08
	.zero		1


	//   ....[20]....
        /*018c*/ 	.word	0x000003b0
        /*0190*/ 	.word	0x000000ff
        /*0194*/ 	.word	0x00037050
        /*0198*/ 	.short	0x0100
        /*019a*/ 	.byte	0x08
	.zero		1


	//   ....[21]....
        /*019c*/ 	.word	0x000003c0
        /*01a0*/ 	.word	0x000000ff
        /*01a4*/ 	.word	0x000370a8
        /*01a8*/ 	.short	0x0100
        /*01aa*/ 	.byte	0x08
	.zero		1


	//   ....[22]....
        /*01ac*/ 	.word	0x00001050
        /*01b0*/ 	.word	0x00000009
        /*01b4*/ 	.word	0x00037000
        /*01b8*/ 	.short	0x010a
        /*01ba*/ 	.byte	0x3f
	.zero		1


	//   ....[23]....
        /*01bc*/ 	.word	0x00001490
        /*01c0*/ 	.word	0x0000000a
        /*01c4*/ 	.word	0x00037000
        /*01c8*/ 	.short	0x010a
        /*01ca*/ 	.byte	0x3f
	.zero		1


	//   ....[24]....
        /*01cc*/ 	.word	0x00001790
        /*01d0*/ 	.word	0x000000ff
        /*01d4*/ 	.word	0x00000000
        /*01d8*/ 	.short	0x0101
        /*01da*/ 	.byte	0x07
	.zero		1


	//   ....[25]....
        /*01dc*/ 	.word	0x00001980
        /*01e0*/ 	.word	0x00000007
        /*01e4*/ 	.word	0x00000000
        /*01e8*/ 	.short	0x0101
        /*01ea*/ 	.byte	0x3f
	.zero		1


	//   ....[26]....
        /*01ec*/ 	.word	0x0000c490
        /*01f0*/ 	.word	0x00000004
        /*01f4*/ 	.word	0x00037058
        /*01f8*/ 	.short	0x010a
        /*01fa*/ 	.byte	0x3f
	.zero		1


	//   ....[27]....
        /*01fc*/ 	.word	0x0000cb20
        /*0200*/ 	.word	0x00000003
        /*0204*/ 	.word	0x00000000
        /*0208*/ 	.short	0x010a
        /*020a*/ 	.byte	0x3f
	.zero		1


	//   ....[28]....
        /*020c*/ 	.word	0x0000cbd0
        /*0210*/ 	.word	0x00000000
        /*0214*/ 	.word	0x00000000
        /*0218*/ 	.short	0x010a
        /*021a*/ 	.byte	0x3f
	.zero		1


	//   ....[29]....
        /*021c*/ 	.word	0x0000cc80
        /*0220*/ 	.word	0x00000000
        /*0224*/ 	.word	0x00000000
        /*0228*/ 	.short	0x010a
        /*022a*/ 	.byte	0x3f
	.zero		1


	//   ....[30]....
        /*022c*/ 	.word	0x0000cd30
        /*0230*/ 	.word	0x00000000
        /*0234*/ 	.word	0x00000000
        /*0238*/ 	.short	0x010a
        /*023a*/ 	.byte	0x3f
	.zero		1


	//   ....[31]....
        /*023c*/ 	.word	0x0000cde0
        /*0240*/ 	.word	0x00000000
        /*0244*/ 	.word	0x00000000
        /*0248*/ 	.short	0x010a
        /*024a*/ 	.byte	0x3f
	.zero		1


	//   ....[32]....
        /*024c*/ 	.word	0x0000ce90
        /*0250*/ 	.word	0x00000000
        /*0254*/ 	.word	0x00000000
        /*0258*/ 	.short	0x010a
        /*025a*/ 	.byte	0x3f
	.zero		1


	//   ....[33]....
        /*025c*/ 	.word	0x0000cf40
        /*0260*/ 	.word	0x00000000
        /*0264*/ 	.word	0x00000000
        /*0268*/ 	.short	0x010a
        /*026a*/ 	.byte	0x3f
	.zero		1


	//   ....[34]....
        /*026c*/ 	.word	0x0000cff0
        /*0270*/ 	.word	0x00000000
        /*0274*/ 	.word	0x00000000
        /*0278*/ 	.short	0x010a
        /*027a*/ 	.byte	0x3f
	.zero		1


	//   ....[35]....
        /*027c*/ 	.word	0x0000d0a0
        /*0280*/ 	.word	0x00000000
        /*0284*/ 	.word	0x00000000
        /*0288*/ 	.short	0x010a
        /*028a*/ 	.byte	0x3f
	.zero		1


	//   ....[36]....
        /*028c*/ 	.word	0x0000d150
        /*0290*/ 	.word	0x00000000
        /*0294*/ 	.word	0x00000000
        /*0298*/ 	.short	0x010a
        /*029a*/ 	.byte	0x3f
	.zero		1


	//   ....[37]....
        /*029c*/ 	.word	0x0000d200
        /*02a0*/ 	.word	0x00000007
        /*02a4*/ 	.word	0x00000000
        /*02a8*/ 	.short	0x010a
        /*02aa*/ 	.byte	0x3f
	.zero		1


	//----- nvinfo : EIATTR_NUM_MBARRIERS
	.align		4
.L_26:
        /*02ac*/ 	.byte	0x03, 0x38
        /*02ae*/ 	.short	0x0016


	//----- nvinfo : EIATTR_EXIT_INSTR_OFFSETS
	.align		4
        /*02b0*/ 	.byte	0x04, 0x1c
        /*02b2*/ 	.short	(.L_28 - .L_27)


	//   ....[0]....
.L_27:
        /*02b4*/ 	.word	0x00000b80


	//   ....[1]....
        /*02b8*/ 	.word	0x00001b70


	//   ....[2]....
        /*02bc*/ 	.word	0x00001c70


	//   ....[3]....
        /*02c0*/ 	.word	0x00009020


	//   ....[4]....
        /*02c4*/ 	.word	0x00009060


	//   ....[5]....
        /*02c8*/ 	.word	0x0000c270


	//   ....[6]....
        /*02cc*/ 	.word	0x0000c2b0


	//   ....[7]....
        /*02d0*/ 	.word	0x0000c2d0


	//   ....[8]....
        /*02d4*/ 	.word	0x0000ca10


	//   ....[9]....
        /*02d8*/ 	.word	0x0000d230


	//----- nvinfo : EIATTR_MAX_THREADS
	.align		4
.L_28:
        /*02dc*/ 	.byte	0x04, 0x05
        /*02de*/ 	.short	(.L_30 - .L_29)
.L_29:
        /*02e0*/ 	.word	0x00000100
        /*02e4*/ 	.word	0x00000001
        /*02e8*/ 	.word	0x00000001


	//----- nvinfo : EIATTR_CRS_STACK_SIZE
	.align		4
.L_30:
        /*02ec*/ 	.byte	0x04, 0x1e
        /*02ee*/ 	.short	(.L_32 - .L_31)
.L_31:
        /*02f0*/ 	.word	0x00000000


	//----- nvinfo : EIATTR_CBANK_PARAM_SIZE
	.align		4
.L_32:
        /*02f4*/ 	.byte	0x03, 0x19
        /*02f6*/ 	.short	0x03f0


	//----- nvinfo : EIATTR_PARAM_CBANK
	.align		4
        /*02f8*/ 	.byte	0x04, 0x0a
        /*02fa*/ 	.short	(.L_34 - .L_33)
	.align		4
.L_33:
        /*02fc*/ 	.word	index@(.nv.constant0._ZN7cutlass13device_kernelINS_4conv6kernel13ConvUniversalINS1_16ConvProblemShapeILNS1_8OperatorE2ELi2EEENS1_10collective14CollectiveConvINS1_46MainloopSm90TmaGmmaWarpSpecializedImplicitGemmILS5_2ELi11ELi2EN4cute5tupleIJNSA_1CILi1EEESD_SD_EEENS1_36KernelImplicitTmaWarpSpecializedSm90ELi1EEENSB_IJNSC_ILi256EEENSB_IJNSC_ILi64EEEEEENSB_IJNSC_ILi32EEEEEEEEENS_6half_tESN_NSA_8TiledMMAINSA_8MMA_AtomIJNSA_4SM904GMMA25MMA_64x64x16_F32F16F16_SSILNSR_5MajorE1ELST_1ELNSR_7ScaleInE1ELSU_1EEEEEENSA_6LayoutISE_NSB_IJNSC_ILi0EEESY_SY_EEEEENSB_IJNSA_10UnderscoreES11_S11_EEEEENS7_6detail26Sm90ImplicitGemmTileTraitsINSA_13SM90_TMA_LOADENSA_14ComposedLayoutINSA_7SwizzleILi3ELi4ELi3EEENSA_18smem_ptr_flag_bitsILi16EEENSX_INSB_IJNSB_IJSI_NSC_ILi4EEEEEENSB_IJNSC_ILi8EEES1C_EEENSB_IJSD_NSC_ILi11EEEEEEEEENSB_IJNSB_IJSD_NSC_ILi2048EEEEEENSB_IJSI_NSC_ILi512EEEEEENSB_IJSY_NSC_ILi8192EEEEEEEEEEEEEvEENS15_INSA_20SM90_TMA_LOAD_IM2COLENS17_IS19_S1B_NSX_INSB_IJNSB_IJSI_SD_EEES1F_S1H_EEENSB_IJNSB_IJSD_SY_EEES1M_NSB_IJSY_S1J_EEEEEEEEEEvEEEENS_8epilogue10collective6detail29Sm90TmaWarpSpecializedAdapterINS24_15DefaultEpilogueISN_NSB_IJlNSB_IJSD_llEEESY_EEES29_NS23_6thread17LinearCombinationISN_Li1EffLNS2A_9ScaleType4KindE0ELNS_15FloatRoundStyleE2ESN_EENS_4gemm15EpilogueDefaultEEEEEvvEEEEvNT_6ParamsE)
        /*0300*/ 	.short	0x0210
        /*0302*/ 	.short	0x03f0


	//----- nvinfo : EIATTR_SW_WAR
	.align		4
.L_34:
        /*0304*/ 	.byte	0x04, 0x36
        /*0306*/ 	.short	(.L_36 - .L_35)
.L_35:
        /*0308*/ 	.word	0x00000008
.L_36:


//--------------------- .nv.callgraph             --------------------------
	.section	.nv.callgraph,"",@"SHT_CUDA_CALLGRAPH"
	.align	4
	.sectionentsize	8
	.align		4
        /*0000*/ 	.word	0x00000000
	.align		4
        /*0004*/ 	.word	0xffffffff
	.align		4
        /*0008*/ 	.word	0x00000000
	.align		4
        /*000c*/ 	.word	0xfffffffe
	.align		4
        /*0010*/ 	.word	0x00000000
	.align		4
        /*0014*/ 	.word	0xfffffffd
	.align		4
        /*0018*/ 	.word	0x00000000
	.align		4
        /*001c*/ 	.word	0xfffffffc


//--------------------- .nv.constant4             --------------------------
	.section	.nv.constant4,"a",@progbits
	.align	8
	.align		8
.nv.constant4:
        /*0000*/ 	.dword	_ZN39_INTERNAL_198a0bcd_4_k_cu_3daf72db_26654cuda3std3__45__cpo5beginE
	.align		8
        /*0008*/ 	.dword	_ZN39_INTERNAL_198a0bcd_4_k_cu_3daf72db_26654cuda3std3__45__cpo3endE
	.align		8
        /*0010*/ 	.dword	_ZN39_INTERNAL_198a0bcd_4_k_cu_3daf72db_26654cuda3std3__45__cpo6cbeginE
	.align		8
        /*0018*/ 	.dword	_ZN39_INTERNAL_198a0bcd_4_k_cu_3daf72db_26654cuda3std3__45__cpo4cendE
	.align		8
        /*0020*/ 	.dword	_ZN39_INTERNAL_198a0bcd_4_k_cu_3daf72db_26654cuda3std3__441_GLOBAL__N__198a0bcd_4_k_cu_3daf72db_26656ignoreE
	.align		8
        /*0028*/ 	.dword	_ZN39_INTERNAL_198a0bcd_4_k_cu_3daf72db_26654cuda3std3__419piecewise_constructE
	.align		8
        /*0030*/ 	.dword	_ZN39_INTERNAL_198a0bcd_4_k_cu_3daf72db_26654cuda3std3__48in_placeE
	.align		8
        /*0038*/ 	.dword	_ZN39_INTERNAL_198a0bcd_4_k_cu_3daf72db_26654cuda3std6ranges3__45__cpo4swapE
	.align		8
        /*0040*/ 	.dword	_ZN39_INTERNAL_198a0bcd_4_k_cu_3daf72db_26654cuda3std6ranges3__45__cpo9iter_moveE
	.align		8
        /*0048*/ 	.dword	_ZN39_INTERNAL_198a0bcd_4_k_cu_3daf72db_26654cute7productE
	.align		8
        /*0050*/ 	.dword	_ZN39_INTERNAL_198a0bcd_4_k_cu_3daf72db_26654cute1_E


//--------------------- .text._ZN7cutlass13device_kernelINS_4conv6kernel13ConvUniversalINS1_16ConvProblemShapeILNS1_8OperatorE2ELi2EEENS1_10collective14CollectiveConvINS1_46MainloopSm90TmaGmmaWarpSpecializedImplicitGemmILS5_2ELi11ELi2EN4cute5tupleIJNSA_1CILi1EEESD_SD_EEENS1_36KernelImplicitTmaWarpSpecializedSm90ELi1EEENSB_IJNSC_ILi256EEENSB_IJNSC_ILi64EEEEEENSB_IJNSC_ILi32EEEEEEEEENS_6half_tESN_NSA_8TiledMMAINSA_8MMA_AtomIJNSA_4SM904GMMA25MMA_64x64x16_F32F16F16_SSILNSR_5MajorE1ELST_1ELNSR_7ScaleInE1ELSU_1EEEEEENSA_6LayoutISE_NSB_IJNSC_ILi0EEESY_SY_EEEEENSB_IJNSA_10UnderscoreES11_S11_EEEEENS7_6detail26Sm90ImplicitGemmTileTraitsINSA_13SM90_TMA_LOADENSA_14ComposedLayoutINSA_7SwizzleILi3ELi4ELi3EEENSA_18smem_ptr_flag_bitsILi16EEENSX_INSB_IJNSB_IJSI_NSC_ILi4EEEEEENSB_IJNSC_ILi8EEES1C_EEENSB_IJSD_NSC_ILi11EEEEEEEEENSB_IJNSB_IJSD_NSC_ILi2048EEEEEENSB_IJSI_NSC_ILi512EEEEEENSB_IJSY_NSC_ILi8192EEEEEEEEEEEEEvEENS15_INSA_20SM90_TMA_LOAD_IM2COLENS17_IS19_S1B_NSX_INSB_IJNSB_IJSI_SD_EEES1F_S1H_EEENSB_IJNSB_IJSD_SY_EEES1M_NSB_IJSY_S1J_EEEEEEEEEEvEEEENS_8epilogue10collective6detail29Sm90TmaWarpSpecializedAdapterINS24_15DefaultEpilogueISN_NSB_IJlNSB_IJSD_llEEESY_EEES29_NS23_6thread17LinearCombinationISN_Li1EffLNS2A_9ScaleType4KindE0ELNS_15FloatRoundStyleE2ESN_EENS_4gemm15EpilogueDefaultEEEEEvvEEEEvNT_6ParamsE --------------------------
	.section	.text._ZN7cutlass13device_kernelINS_4conv6kernel13ConvUniversalINS1_16ConvProblemShapeILNS1_8OperatorE2ELi2EEENS1_10collective14CollectiveConvINS1_46MainloopSm90TmaGmmaWarpSpecializedImplicitGemmILS5_2ELi11ELi2EN4cute5tupleIJNSA_1CILi1EEESD_SD_EEENS1_36KernelImplicitTmaWarpSpecializedSm90ELi1EEENSB_IJNSC_ILi256EEENSB_IJNSC_ILi64EEEEEENSB_IJNSC_ILi32EEEEEEEEENS_6half_tESN_NSA_8TiledMMAINSA_8MMA_AtomIJNSA_4SM904GMMA25MMA_64x64x16_F32F16F16_SSILNSR_5MajorE1ELST_1ELNSR_7ScaleInE1ELSU_1EEEEEENSA_6LayoutISE_NSB_IJNSC_ILi0EEESY_SY_EEEEENSB_IJNSA_10UnderscoreES11_S11_EEEEENS7_6detail26Sm90ImplicitGemmTileTraitsINSA_13SM90_TMA_LOADENSA_14ComposedLayoutINSA_7SwizzleILi3ELi4ELi3EEENSA_18smem_ptr_flag_bitsILi16EEENSX_INSB_IJNSB_IJSI_NSC_ILi4EEEEEENSB_IJNSC_ILi8EEES1C_EEENSB_IJSD_NSC_ILi11EEEEEEEEENSB_IJNSB_IJSD_NSC_ILi2048EEEEEENSB_IJSI_NSC_ILi512EEEEEENSB_IJSY_NSC_ILi8192EEEEEEEEEEEEEvEENS15_INSA_20SM90_TMA_LOAD_IM2COLENS17_IS19_S1B_NSX_INSB_IJNSB_IJSI_SD_EEES1F_S1H_EEENSB_IJNSB_IJSD_SY_EEES1M_NSB_IJSY_S1J_EEEEEEEEEEvEEEENS_8epilogue10collective6detail29Sm90TmaWarpSpecializedAdapterINS24_15DefaultEpilogueISN_NSB_IJlNSB_IJSD_llEEESY_EEES29_NS23_6thread17LinearCombinationISN_Li1EffLNS2A_9ScaleType4KindE0ELNS_15FloatRoundStyleE2ESN_EENS_4gemm15EpilogueDefaultEEEEEvvEEEEvNT_6ParamsE,"ax",@progbits
	.align	128
.text._ZN7cutlass13device_kernelINS_4conv6kernel13ConvUniversalINS1_16ConvProblemShapeILNS1_8OperatorE2ELi2EEENS1_10collective14CollectiveConvINS1_46MainloopSm90TmaGmmaWarpSpecializedImplicitGemmILS5_2ELi11ELi2EN4cute5tupleIJNSA_1CILi1EEESD_SD_EEENS1_36KernelImplicitTmaWarpSpecializedSm90ELi1EEENSB_IJNSC_ILi256EEENSB_IJNSC_ILi64EEEEEENSB_IJNSC_ILi32EEEEEEEEENS_6half_tESN_NSA_8TiledMMAINSA_8MMA_AtomIJNSA_4SM904GMMA25MMA_64x64x16_F32F16F16_SSILNSR_5MajorE1ELST_1ELNSR_7ScaleInE1ELSU_1EEEEEENSA_6LayoutISE_NSB_IJNSC_ILi0EEESY_SY_EEEEENSB_IJNSA_10UnderscoreES11_S11_EEEEENS7_6detail26Sm90ImplicitGemmTileTraitsINSA_13SM90_TMA_LOADENSA_14ComposedLayoutINSA_7SwizzleILi3ELi4ELi3EEENSA_18smem_ptr_flag_bitsILi16EEENSX_INSB_IJNSB_IJSI_NSC_ILi4EEEEEENSB_IJNSC_ILi8EEES1C_EEENSB_IJSD_NSC_ILi11EEEEEEEEENSB_IJNSB_IJSD_NSC_ILi2048EEEEEENSB_IJSI_NSC_ILi512EEEEEENSB_IJSY_NSC_ILi8192EEEEEEEEEEEEEvEENS15_INSA_20SM90_TMA_LOAD_IM2COLENS17_IS19_S1B_NSX_INSB_IJNSB_IJSI_SD_EEES1F_S1H_EEENSB_IJNSB_IJSD_SY_EEES1M_NSB_IJSY_S1J_EEEEEEEEEEvEEEENS_8epilogue10collective6detail29Sm90TmaWarpSpecializedAdapterINS24_15DefaultEpilogueISN_NSB_IJlNSB_IJSD_llEEESY_EEES29_NS23_6thread17LinearCombinationISN_Li1EffLNS2A_9ScaleType4KindE0ELNS_15FloatRoundStyleE2ESN_EENS_4gemm15EpilogueDefaultEEEEEvvEEEEvNT_6ParamsE:
        .type           _ZN7cutlass13device_kernelINS_4conv6kernel13ConvUniversalINS1_16ConvProblemShapeILNS1_8OperatorE2ELi2EEENS1_10collective14CollectiveConvINS1_46MainloopSm90TmaGmmaWarpSpecializedImplicitGemmILS5_2ELi11ELi2EN4cute5tupleIJNSA_1CILi1EEESD_SD_EEENS1_36KernelImplicitTmaWarpSpecializedSm90ELi1EEENSB_IJNSC_ILi256EEENSB_IJNSC_ILi64EEEEEENSB_IJNSC_ILi32EEEEEEEEENS_6half_tESN_NSA_8TiledMMAINSA_8MMA_AtomIJNSA_4SM904GMMA25MMA_64x64x16_F32F16F16_SSILNSR_5MajorE1ELST_1ELNSR_7ScaleInE1ELSU_1EEEEEENSA_6LayoutISE_NSB_IJNSC_ILi0EEESY_SY_EEEEENSB_IJNSA_10UnderscoreES11_S11_EEEEENS7_6detail26Sm90ImplicitGemmTileTraitsINSA_13SM90_TMA_LOADENSA_14ComposedLayoutINSA_7SwizzleILi3ELi4ELi3EEENSA_18smem_ptr_flag_bitsILi16EEENSX_INSB_IJNSB_IJSI_NSC_ILi4EEEEEENSB_IJNSC_ILi8EEES1C_EEENSB_IJSD_NSC_ILi11EEEEEEEEENSB_IJNSB_IJSD_NSC_ILi2048EEEEEENSB_IJSI_NSC_ILi512EEEEEENSB_IJSY_NSC_ILi8192EEEEEEEEEEEEEvEENS15_INSA_20SM90_TMA_LOAD_IM2COLENS17_IS19_S1B_NSX_INSB_IJNSB_IJSI_SD_EEES1F_S1H_EEENSB_IJNSB_IJSD_SY_EEES1M_NSB_IJSY_S1J_EEEEEEEEEEvEEEENS_8epilogue10collective6detail29Sm90TmaWarpSpecializedAdapterINS24_15DefaultEpilogueISN_NSB_IJlNSB_IJSD_llEEESY_EEES29_NS23_6thread17LinearCombinationISN_Li1EffLNS2A_9ScaleType4KindE0ELNS_15FloatRoundStyleE2ESN_EENS_4gemm15EpilogueDefaultEEEEEvvEEEEvNT_6ParamsE,@function
        .size           _ZN7cutlass13device_kernelINS_4conv6kernel13ConvUniversalINS1_16ConvProblemShapeILNS1_8OperatorE2ELi2EEENS1_10collective14CollectiveConvINS1_46MainloopSm90TmaGmmaWarpSpecializedImplicitGemmILS5_2ELi11ELi2EN4cute5tupleIJNSA_1CILi1EEESD_SD_EEENS1_36KernelImplicitTmaWarpSpecializedSm90ELi1EEENSB_IJNSC_ILi256EEENSB_IJNSC_ILi64EEEEEENSB_IJNSC_ILi32EEEEEEEEENS_6half_tESN_NSA_8TiledMMAINSA_8MMA_AtomIJNSA_4SM904GMMA25MMA_64x64x16_F32F16F16_SSILNSR_5MajorE1ELST_1ELNSR_7ScaleInE1ELSU_1EEEEEENSA_6LayoutISE_NSB_IJNSC_ILi0EEESY_SY_EEEEENSB_IJNSA_10UnderscoreES11_S11_EEEEENS7_6detail26Sm90ImplicitGemmTileTraitsINSA_13SM90_TMA_LOADENSA_14ComposedLayoutINSA_7SwizzleILi3ELi4ELi3EEENSA_18smem_ptr_flag_bitsILi16EEENSX_INSB_IJNSB_IJSI_NSC_ILi4EEEEEENSB_IJNSC_ILi8EEES1C_EEENSB_IJSD_NSC_ILi11EEEEEEEEENSB_IJNSB_IJSD_NSC_ILi2048EEEEEENSB_IJSI_NSC_ILi512EEEEEENSB_IJSY_NSC_ILi8192EEEEEEEEEEEEEvEENS15_INSA_20SM90_TMA_LOAD_IM2COLENS17_IS19_S1B_NSX_INSB_IJNSB_IJSI_SD_EEES1F_S1H_EEENSB_IJNSB_IJSD_SY_EEES1M_NSB_IJSY_S1J_EEEEEEEEEEvEEEENS_8epilogue10collective6detail29Sm90TmaWarpSpecializedAdapterINS24_15DefaultEpilogueISN_NSB_IJlNSB_IJSD_llEEESY_EEES29_NS23_6thread17LinearCombinationISN_Li1EffLNS2A_9ScaleType4KindE0ELNS_15FloatRoundStyleE2ESN_EENS_4gemm15EpilogueDefaultEEEEEvvEEEEvNT_6ParamsE,(.L_x_261 - _ZN7cutlass13device_kernelINS_4conv6kernel13ConvUniversalINS1_16ConvProblemShapeILNS1_8OperatorE2ELi2EEENS1_10collective14CollectiveConvINS1_46MainloopSm90TmaGmmaWarpSpecializedImplicitGemmILS5_2ELi11ELi2EN4cute5tupleIJNSA_1CILi1EEESD_SD_EEENS1_36KernelImplicitTmaWarpSpecializedSm90ELi1EEENSB_IJNSC_ILi256EEENSB_IJNSC_ILi64EEEEEENSB_IJNSC_ILi32EEEEEEEEENS_6half_tESN_NSA_8TiledMMAINSA_8MMA_AtomIJNSA_4SM904GMMA25MMA_64x64x16_F32F16F16_SSILNSR_5MajorE1ELST_1ELNSR_7ScaleInE1ELSU_1EEEEEENSA_6LayoutISE_NSB_IJNSC_ILi0EEESY_SY_EEEEENSB_IJNSA_10UnderscoreES11_S11_EEEEENS7_6detail26Sm90ImplicitGemmTileTraitsINSA_13SM90_TMA_LOADENSA_14ComposedLayoutINSA_7SwizzleILi3ELi4ELi3EEENSA_18smem_ptr_flag_bitsILi16EEENSX_INSB_IJNSB_IJSI_NSC_ILi4EEEEEENSB_IJNSC_ILi8EEES1C_EEENSB_IJSD_NSC_ILi11EEEEEEEEENSB_IJNSB_IJSD_NSC_ILi2048EEEEEENSB_IJSI_NSC_ILi512EEEEEENSB_IJSY_NSC_ILi8192EEEEEEEEEEEEEvEENS15_INSA_20SM90_TMA_LOAD_IM2COLENS17_IS19_S1B_NSX_INSB_IJNSB_IJSI_SD_EEES1F_S1H_EEENSB_IJNSB_IJSD_SY_EEES1M_NSB_IJSY_S1J_EEEEEEEEEEvEEEENS_8epilogue10collective6detail29Sm90TmaWarpSpecializedAdapterINS24_15DefaultEpilogueISN_NSB_IJlNSB_IJSD_llEEESY_EEES29_NS23_6thread17LinearCombinationISN_Li1EffLNS2A_9ScaleType4KindE0ELNS_15FloatRoundStyleE2ESN_EENS_4gemm15EpilogueDefaultEEEEEvvEEEEvNT_6ParamsE)
        .other          _ZN7cutlass13device_kernelINS_4conv6kernel13ConvUniversalINS1_16ConvProblemShapeILNS1_8OperatorE2ELi2EEENS1_10collective14CollectiveConvINS1_46MainloopSm90TmaGmmaWarpSpecializedImplicitGemmILS5_2ELi11ELi2EN4cute5tupleIJNSA_1CILi1EEESD_SD_EEENS1_36KernelImplicitTmaWarpSpecializedSm90ELi1EEENSB_IJNSC_ILi256EEENSB_IJNSC_ILi64EEEEEENSB_IJNSC_ILi32EEEEEEEEENS_6half_tESN_NSA_8TiledMMAINSA_8MMA_AtomIJNSA_4SM904GMMA25MMA_64x64x16_F32F16F16_SSILNSR_5MajorE1ELST_1ELNSR_7ScaleInE1ELSU_1EEEEEENSA_6LayoutISE_NSB_IJNSC_ILi0EEESY_SY_EEEEENSB_IJNSA_10UnderscoreES11_S11_EEEEENS7_6detail26Sm90ImplicitGemmTileTraitsINSA_13SM90_TMA_LOADENSA_14ComposedLayoutINSA_7SwizzleILi3ELi4ELi3EEENSA_18smem_ptr_flag_bitsILi16EEENSX_INSB_IJNSB_IJSI_NSC_ILi4EEEEEENSB_IJNSC_ILi8EEES1C_EEENSB_IJSD_NSC_ILi11EEEEEEEEENSB_IJNSB_IJSD_NSC_ILi2048EEEEEENSB_IJSI_NSC_ILi512EEEEEENSB_IJSY_NSC_ILi8192EEEEEEEEEEEEEvEENS15_INSA_20SM90_TMA_LOAD_IM2COLENS17_IS19_S1B_NSX_INSB_IJNSB_IJSI_SD_EEES1F_S1H_EEENSB_IJNSB_IJSD_SY_EEES1M_NSB_IJSY_S1J_EEEEEEEEEEvEEEENS_8epilogue10collective6detail29Sm90TmaWarpSpecializedAdapterINS24_15DefaultEpilogueISN_NSB_IJlNSB_IJSD_llEEESY_EEES29_NS23_6thread17LinearCombinationISN_Li1EffLNS2A_9ScaleType4KindE0ELNS_15FloatRoundStyleE2ESN_EENS_4gemm15EpilogueDefaultEEEEEvvEEEEvNT_6ParamsE,@"STO_CUDA_ENTRY STV_DEFAULT"
_ZN7cutlass13device_kernelINS_4conv6kernel13ConvUniversalINS1_16ConvProblemShapeILNS1_8OperatorE2ELi2EEENS1_10collective14CollectiveConvINS1_46MainloopSm90TmaGmmaWarpSpecializedImplicitGemmILS5_2ELi11ELi2EN4cute5tupleIJNSA_1CILi1EEESD_SD_EEENS1_36KernelImplicitTmaWarpSpecializedSm90ELi1EEENSB_IJNSC_ILi256EEENSB_IJNSC_ILi64EEEEEENSB_IJNSC_ILi32EEEEEEEEENS_6half_tESN_NSA_8TiledMMAINSA_8MMA_AtomIJNSA_4SM904GMMA25MMA_64x64x16_F32F16F16_SSILNSR_5MajorE1ELST_1ELNSR_7ScaleInE1ELSU_1EEEEEENSA_6LayoutISE_NSB_IJNSC_ILi0EEESY_SY_EEEEENSB_IJNSA_10UnderscoreES11_S11_EEEEENS7_6detail26Sm90ImplicitGemmTileTraitsINSA_13SM90_TMA_LOADENSA_14ComposedLayoutINSA_7SwizzleILi3ELi4ELi3EEENSA_18smem_ptr_flag_bitsILi16EEENSX_INSB_IJNSB_IJSI_NSC_ILi4EEEEEENSB_IJNSC_ILi8EEES1C_EEENSB_IJSD_NSC_ILi11EEEEEEEEENSB_IJNSB_IJSD_NSC_ILi2048EEEEEENSB_IJSI_NSC_ILi512EEEEEENSB_IJSY_NSC_ILi8192EEEEEEEEEEEEEvEENS15_INSA_20SM90_TMA_LOAD_IM2COLENS17_IS19_S1B_NSX_INSB_IJNSB_IJSI_SD_EEES1F_S1H_EEENSB_IJNSB_IJSD_SY_EEES1M_NSB_IJSY_S1J_EEEEEEEEEEvEEEENS_8epilogue10collective6detail29Sm90TmaWarpSpecializedAdapterINS24_15DefaultEpilogueISN_NSB_IJlNSB_IJSD_llEEESY_EEES29_NS23_6thread17LinearCombinationISN_Li1EffLNS2A_9ScaleType4KindE0ELNS_15FloatRoundStyleE2ESN_EENS_4gemm15EpilogueDefaultEEEEEvvEEEEvNT_6ParamsE:
[----:B------:R-:W-:Y:S01]  /*0000*/  LDC R1, c[0x0][0x28] ;  /* 0x00000a00ff017b82 */ /* 0x000fe20000000800 */
[----:B------:R-:W0:Y:S01]  /*0010*/  S2R R13, SR_TID.X ;  /* 0x00000000000d7919 */ /* 0x000e220000002100 */
[----:B------:R-:W-:Y:S01]  /*0020*/  ELECT P0, URZ, PT ;  /* 0x00000000003f782f */ /* 0x000fe20003800000 */
[----:B------:R-:W-:Y:S01]  /*0030*/  BSSY B0, `(.L_x_0) ;  /* 0x000000f000007945 */ /* 0x000fe20003800000 */
[--C-:B0-----:R-:W-:Y:S02]  /*0040*/  SHF.R.U32.HI R0, RZ, 0x5, R13.reuse ;  /* 0x00000005ff007819 */ /* 0x101fe4000001160d */
[----:B------:R-:W-:-:S03]  /*0050*/  SHF.R.U32.HI R3, RZ, 0x7, R13 ;  /* 0x00000007ff037819 */ /* 0x000fc6000001160d */
[----:B------:R-:W0:Y:S04]  /*0060*/  SHFL.IDX PT, R2, R0, RZ, 0x1f ;  /* 0x00001fff00027589 */ /* 0x000e2800000e0000 */
[----:B------:R1:W2:Y:S01]  /*0070*/  SHFL.IDX PT, R9, R3, RZ, 0x1f ;  /* 0x00001fff03097589 */ /* 0x0002a200000e0000 */
[----:B0-----:R-:W-:-:S13]  /*0080*/  ISETP.NE.OR P0, PT, R2, RZ, !P0 ;  /* 0x000000ff0200720c */ /* 0x001fda0004705670 */
[----:B-12---:R-:W-:Y:S05]  /*0090*/  @P0 BRA `(.L_x_1) ;  /* 0x0000000000200947 */ /* 0x006fea0003800000 */
[----:B------:R-:W-:Y:S02]  /*00a0*/  ULDC.64 UR4, c[0x0][0x198] ;  /* 0x0000660000047ab9 */ /* 0x000fe40000000a00 */
[----:B------:R-:W-:Y:S02]  /*00b0*/  UIADD3 UR6, UP0, UR4, 0xf0, URZ ;  /* 0x000000f004067890 */ /* 0x000fe4000ff1e03f */
[----:B------:R-:W-:Y:S02]  /*00c0*/  UIADD3 UR4, UP1, UR4, 0x1f0, URZ ;  /* 0x000001f004047890 */ /* 0x000fe4000ff3e03f */
[----:B------:R-:W-:Y:S02]  /*00d0*/  UIADD3.X UR7, URZ, UR5, URZ, UP0, !UPT ;  /* 0x000000053f077290 */ /* 0x000fe400087fe43f */
[----:B------:R-:W-:-:S07]  /*00e0*/  UIADD3.X UR5, URZ, UR5, URZ, UP1, !UPT ;  /* 0x000000053f057290 */ /* 0x000fce0008ffe43f */
[----:B------:R0:W-:Y:S02]  /*00f0*/  UTMACCTL.PF [UR6] ;  /* 0x00000000060079b9 */ /* 0x0001e40008040000 */
[----:B------:R0:W-:Y:S02]  /*0100*/  UTMACCTL.PF [UR4] ;  /* 0x00000000040079b9 */ /* 0x0001e40008040000 */
[----:B0-----:R-:W-:Y:S01]  /*0110*/  NOP ;  /* 0x0000000000007918 */ /* 0x001fe20000000000 */
.L_x_1:
[----:B------:R-:W-:Y:S05]  /*0120*/  BSYNC B0 ;  /* 0x0000000000007941 */ /* 0x000fea0003800000 */
.L_x_0:
[----:B------:R-:W0:Y:S01]  /*0130*/  SHFL.IDX PT, R0, R0, RZ, 0x1f ;  /* 0x00001fff00007589 */ /* 0x000e2200000e0000 */
[----:B------:R-:W-:-:S04]  /*0140*/  SHF.R.S32.HI R3, RZ, 0x1f, R2 ;  /* 0x0000001fff037819 */ /* 0x000fc80000011402 */
[----:B------:R-:W-:Y:S02]  /*0150*/  LEA.HI R3, R3, R2, RZ, 0x2 ;  /* 0x0000000203037211 */ /* 0x000fe400078f10ff */
[----:B0-----:R-:W-:-:S13]  /*0160*/  ISETP.NE.AND P0, PT, R0, RZ, PT ;  /* 0x000000ff0000720c */ /* 0x001fda0003f05270 */
[----:B------:R-:W-:Y:S05]  /*0170*/  @P0 BRA `(.L_x_2) ;  /* 0x00000000009c0947 */ /* 0x000fea0003800000 */
[----:B------:R-:W-:Y:S01]  /*0180*/  ELECT P0, URZ, PT ;  /* 0x00000000003f782f */ /* 0x000fe20003800000 */
[----:B------:R-:W-:-:S12]  /*0190*/  BSSY B0, `(.L_x_2) ;  /* 0x0000025000007945 */ /* 0x000fd80003800000 */
[----:B------:R-:W-:Y:S05]  /*01a0*/  @!P0 BRA `(.L_x_3) ;  /* 0x00000000008c8947 */ /* 0x000fea0003800000 */
[----:B------:R-:W0:Y:S01]  /*01b0*/  S2UR UR8, SR_CgaCtaId ;  /* 0x00000000000879c3 */ /* 0x000e220000008800 */
[----:B------:R-:W-:Y:S01]  /*01c0*/  UMOV UR4, 0x400 ;  /* 0x0000040000047882 */ /* 0x000fe20000000000 */
[----:B------:R-:W-:Y:S01]  /*01d0*/  UMOV UR5, 0x1 ;  /* 0x0000000100057882 */ /* 0x000fe20000000000 */
[----:B------:R-:W-:Y:S02]  /*01e0*/  UMOV UR6, 0x80 ;  /* 0x0000008000067882 */ /* 0x000fe40000000000 */
[----:B------:R-:W-:-:S04]  /*01f0*/  UIADD3 UR6, -UR6, 0x100000, URZ ;  /* 0x0010000006067890 */ /* 0x000fc8000fffe13f */
[----:B------:R-:W-:Y:S02]  /*0200*/  USHF.L.U32 UR7, UR6, 0xb, URZ ;  /* 0x0000000b06077899 */ /* 0x000fe4000800063f */
[----:B------:R-:W-:Y:S02]  /*0210*/  USHF.L.U32 UR6, UR6, 0x1, URZ ;  /* 0x0000000106067899 */ /* 0x000fe4000800063f */
[----:B0-----:R-:W-:Y:S02]  /*0220*/  ULEA UR8, UR8, UR4, 0x18 ;  /* 0x0000000408087291 */ /* 0x001fe4000f8ec03f */
[----:B------:R-:W-:-:S04]  /*0230*/  UIADD3 UR4, -UR5, 0x100000, URZ ;  /* 0x0010000005047890 */ /* 0x000fc8000fffe13f */
[----:B------:R-:W-:Y:S02]  /*0240*/  USHF.L.U32 UR5, UR4, 0xb, URZ ;  /* 0x0000000b04057899 */ /* 0x000fe4000800063f */
[----:B------:R-:W-:Y:S01]  /*0250*/  USHF.L.U32 UR4, UR4, 0x1, URZ ;  /* 0x0000000104047899 */ /* 0x000fe2000800063f */
[----:B------:R-:W0:Y:S11]  /*0260*/  FENCE.VIEW.ASYNC.S ;  /* 0x00000000000073c6 */ /* 0x000e360000000000 */
[----:B0-----:R0:W1:Y:S01]  /*0270*/  SYNCS.EXCH.64 URZ, [UR8+0x37000], UR4 ;  /* 0x03700004083f75b2 */ /* 0x0010620008000100 */
[----:B------:R0:W2:Y:S01]  /*0280*/  SYNCS.EXCH.64 URZ, [UR8+0x37058], UR6 ;  /* 0x03705806083f75b2 */ /* 0x0000a20008000100 */
[----:B------:R0:W3:Y:S01]  /*0290*/  SYNCS.EXCH.64 URZ, [UR8+0x37008], UR4 ;  /* 0x03700804083f75b2 */ /* 0x0000e20008000100 */
[----:B------:R0:W4:Y:S01]  /*02a0*/  SYNCS.EXCH.64 URZ, [UR8+0x37060], UR6 ;  /* 0x03706006083f75b2 */ /* 0x0001220008000100 */
[----:B------:R0:W0:Y:S01]  /*02b0*/  SYNCS.EXCH.64 URZ, [UR8+0x37010], UR4 ;  /* 0x03701004083f75b2 */ /* 0x0000220008000100 */
        /* <DEDUP_REMOVED lines=17> */
[----:B------:R-:W-:Y:S01]  /*03d0*/  NOP ;  /* 0x0000000000007918 */ /* 0x000fe20000000000 */
.L_x_3:
[----:B0-----:R-:W-:Y:S05]  /*03e0*/  BSYNC B0 ;  /* 0x0000000000007941 */ /* 0x001fea0003800000 */
.L_x_2:
[----:B------:R-:W-:Y:S01]  /*03f0*/  ULDC.64 UR4, c[0x0][0x598] ;  /* 0x0001660000047ab9 */ /* 0x000fe20000000a00 */
[----:B------:R-:W-:Y:S01]  /*0400*/  LOP3.LUT R3, R3, 0xfffffffc, RZ, 0xc0, !PT ;  /* 0xfffffffc03037812 */ /* 0x000fe200078ec0ff */
[----:B------:R-:W-:Y:S01]  /*0410*/  NOP ;  /* 0x0000000000007918 */ /* 0x000fe20000000000 */
[----:B------:R-:W-:Y:S01]  /*0420*/  ISETP.NE.U32.AND P0, PT, RZ, UR4, PT ;  /* 0x00000004ff007c0c */ /* 0x000fe2000bf05070 */
[----:B------:R-:W-:Y:S01]  /*0430*/  NOP ;  /* 0x0000000000007918 */ /* 0x000fe20000000000 */
[----:B------:R-:W-:Y:S01]  /*0440*/  SHF.R.S32.HI R0, RZ, 0x1f, R13 ;  /* 0x0000001fff007819 */ /* 0x000fe2000001140d */
[----:B------:R-:W-:Y:S01]  /*0450*/  IMAD.IADD R8, R2, 0x1, -R3 ;  /* 0x0000000102087824 */ /* 0x000fe200078e0a03 */
[----:B-1234-:R-:W-:Y:S01]  /*0460*/  BAR.SYNC.DEFER_BLOCKING 0x0 ;  /* 0x0000000000007b1d */ /* 0x01efe20000010000 */
[----:B------:R-:W-:Y:S02]  /*0470*/  ISETP.NE.AND.EX P0, PT, RZ, UR5, PT, P0 ;  /* 0x00000005ff007c0c */ /* 0x000fe4000bf05300 */
[----:B------:R-:W-:-:S02]  /*0480*/  LEA.HI R0, R0, R13, RZ, 0x7 ;  /* 0x0000000d00007211 */ /* 0x000fc400078f38ff */
[C---:B------:R-:W-:Y:S01]  /*0490*/  LOP3.LUT P1, RZ, R9.reuse, R8, RZ, 0xfc, !PT ;  /* 0x0000000809ff7212 */ /* 0x040fe2000782fcff */
[----:B------:R-:W-:Y:S01]  /*04a0*/  ULDC.64 UR12, c[0x0][0x208] ;  /* 0x00008200000c7ab9 */ /* 0x000fe20000000a00 */
[----:B------:R-:W-:Y:S02]  /*04b0*/  LOP3.LUT R0, R0, 0xffffff80, RZ, 0xc0, !PT ;  /* 0xffffff8000007812 */ /* 0x000fe400078ec0ff */
[----:B------:R-:W-:Y:S02]  /*04c0*/  ISETP.NE.AND P2, PT, R9, 0x1, PT ;  /* 0x000000010900780c */ /* 0x000fe40003f45270 */
[----:B------:R-:W-:Y:S01]  /*04d0*/  SEL R5, RZ, 0x1, P1 ;  /* 0x00000001ff057807 */ /* 0x000fe20000800000 */
[----:B------:R-:W-:-:S03]  /*04e0*/  IMAD.IADD R3, R13, 0x1, -R0 ;  /* 0x000000010d037824 */ /* 0x000fc600078e0a00 */
[----:B------:R-:W-:Y:S01]  /*04f0*/  SEL R5, R5, 0x2, P2 ;  /* 0x0000000205057807 */ /* 0x000fe20001000000 */
[----:B------:R-:W-:Y:S06]  /*0500*/  @!P0 BRA `(.L_x_4) ;  /* 0x00000000001c8947 */ /* 0x000fec0003800000 */
[----:B------:R-:W0:Y:S02]  /*0510*/  LDC.64 R6, c[0x0][0x598] ;  /* 0x00016600ff067b82 */ /* 0x000e240000000a00 */
[----:B0-----:R-:W2:Y:S02]  /*0520*/  LDG.E.64 R6, desc[UR12][R6.64] ;  /* 0x0000000c06067981 */ /* 0x001ea4000c1e1b00 */
[----:B--2---:R-:W-:-:S04]  /*0530*/  ISETP.NE.U32.AND P0, PT, R6, RZ, PT ;  /* 0x000000ff0600720c */ /* 0x004fc80003f05070 */
[----:B------:R-:W-:-:S13]  /*0540*/  ISETP.NE.AND.EX P0, PT, R7, RZ, PT, P0 ;  /* 0x000000ff0700720c */ /* 0x000fda0003f05300 */
[----:B------:R-:W-:Y:S05]  /*0550*/  @!P0 BRA `(.L_x_4) ;  /* 0x0000000000088947 */ /* 0x000fea0003800000 */
[----:B------:R2:W5:Y:S01]  /*0560*/  LD.E R0, desc[UR12][R6.64] ;  /* 0x0000000c06007980 */ /* 0x000562000c101900 */
[----:B------:R-:W-:Y:S05]  /*0570*/  BRA `(.L_x_5) ;  /* 0x0000000000207947 */ /* 0x000fea0003800000 */
.L_x_4:
[----:B------:R-:W-:Y:S02]  /*0580*/  ULDC.64 UR4, c[0x0][0x588] ;  /* 0x0001620000047ab9 */ /* 0x000fe40000000a00 */
[----:B------:R-:W-:-:S04]  /*0590*/  ISETP.NE.U32.AND P0, PT, RZ, UR4, PT ;  /* 0x00000004ff007c0c */ /* 0x000fc8000bf05070 */
[----:B------:R-:W-:-:S13]  /*05a0*/  ISETP.NE.AND.EX P0, PT, RZ, UR5, PT, P0 ;  /* 0x00000005ff007c0c */ /* 0x000fda000bf05300 */
[----:B------:R-:W-:Y:S05]  /*05b0*/  @!P0 BRA `(.L_x_6) ;  /* 0x00000000000c8947 */ /* 0x000fea0003800000 */
[----:B------:R-:W0:Y:S02]  /*05c0*/  LDC.64 R6, c[0x0][0x588] ;  /* 0x00016200ff067b82 */ /* 0x000e240000000a00 */
[----:B0-----:R0:W5:Y:S01]  /*05d0*/  LDG.E R0, desc[UR12][R6.64] ;  /* 0x0000000c06007981 */ /* 0x001162000c1e1900 */
[----:B------:R-:W-:Y:S05]  /*05e0*/  BRA `(.L_x_5) ;  /* 0x0000000000047947 */ /* 0x000fea0003800000 */
.L_x_6:
[----:B------:R-:W1:Y:S02]  /*05f0*/  LDC R0, c[0x0][0x580] ;  /* 0x00016000ff007b82 */ /* 0x000e640000000800 */
.L_x_5:
[----:B------:R-:W-:Y:S02]  /*0600*/  ULDC.64 UR4, c[0x0][0x5a0] ;  /* 0x0001680000047ab9 */ /* 0x000fe40000000a00 */
[----:B------:R-:W-:-:S04]  /*0610*/  ISETP.NE.U32.AND P0, PT, RZ, UR4, PT ;  /* 0x00000004ff007c0c */ /* 0x000fc8000bf05070 */
[----:B------:R-:W-:-:S13]  /*0620*/  ISETP.NE.AND.EX P0, PT, RZ, UR5, PT, P0 ;  /* 0x00000005ff007c0c */ /* 0x000fda000bf05300 */
[----:B------:R-:W-:Y:S05]  /*0630*/  @!P0 BRA `(.L_x_7) ;  /* 0x00000000001c8947 */ /* 0x000fea0003800000 */
[----:B0-2---:R-:W0:Y:S02]  /*0640*/  LDC.64 R6, c[0x0][0x5a0] ;  /* 0x00016800ff067b82 */ /* 0x005e240000000a00 */
[----:B0-----:R-:W2:Y:S02]  /*0650*/  LDG.E.64 R6, desc[UR12][R6.64] ;  /* 0x0000000c06067981 */ /* 0x001ea4000c1e1b00 */
[----:B--2---:R-:W-:-:S04]  /*0660*/  ISETP.NE.U32.AND P0, PT, R6, RZ, PT ;  /* 0x000000ff0600720c */ /* 0x004fc80003f05070 */
[----:B------:R-:W-:-:S13]  /*0670*/  ISETP.NE.AND.EX P0, PT, R7, RZ, PT, P0 ;  /* 0x000000ff0700720c */ /* 0x000fda0003f05300 */
[----:B------:R-:W-:Y:S05]  /*0680*/  @!P0 BRA `(.L_x_7) ;  /* 0x0000000000088947 */ /* 0x000fea0003800000 */
[----:B------:R0:W5:Y:S01]  /*0690*/  LD.E R2, desc[UR12][R6.64] ;  /* 0x0000000c06027980 */ /* 0x000162000c101900 */
[----:B------:R-:W-:Y:S05]  /*06a0*/  BRA `(.L_x_8) ;  /* 0x0000000000207947 */ /* 0x000fea0003800000 */
.L_x_7:
[----:B------:R-:W-:Y:S02]  /*06b0*/  ULDC.64 UR4, c[0x0][0x590] ;  /* 0x0001640000047ab9 */ /* 0x000fe40000000a00 */
[----:B------:R-:W-:-:S04]  /*06c0*/  ISETP.NE.U32.AND P0, PT, RZ, UR4, PT ;  /* 0x00000004ff007c0c */ /* 0x000fc8000bf05070 */
[----:B------:R-:W-:-:S13]  /*06d0*/  ISETP.NE.AND.EX P0, PT, RZ, UR5, PT, P0 ;  /* 0x00000005ff007c0c */ /* 0x000fda000bf05300 */
[----:B------:R-:W-:Y:S05]  /*06e0*/  @!P0 BRA `(.L_x_9) ;  /* 0x00000000000c8947 */ /* 0x000fea0003800000 */
[----:B0-2---:R-:W0:Y:S02]  /*06f0*/  LDC.64 R6, c[0x0][0x590] ;  /* 0x00016400ff067b82 */ /* 0x005e240000000a00 */
[----:B0-----:R4:W5:Y:S01]  /*0700*/  LDG.E R2, desc[UR12][R6.64] ;  /* 0x0000000c06027981 */ /* 0x001962000c1e1900 */
[----:B------:R-:W-:Y:S05]  /*0710*/  BRA `(.L_x_8) ;  /* 0x0000000000047947 */ /* 0x000fea0003800000 */
.L_x_9:
[----:B------:R-:W3:Y:S02]  /*0720*/  LDC R2, c[0x0][0x584] ;  /* 0x00016100ff027b82 */ /* 0x000ee40000000800 */
.L_x_8:
[----:B------:R-:W1:Y:S01]  /*0730*/  LDC R4, c[0x0][0x4c0] ;  /* 0x00013000ff047b82 */ /* 0x000e620000000800 */
[----:B------:R-:W0:Y:S07]  /*0740*/  S2R R15, SR_CTAID.Y ;  /* 0x00000000000f7919 */ /* 0x000e2e0000002600 */
[----:B------:R-:W3:Y:S08]  /*0750*/  LDC R157, c[0x0][0x4c4] ;  /* 0x00013100ff9d7b82 */ /* 0x000ef00000000800 */
[----:B------:R-:W3:Y:S01]  /*0760*/  LDC R16, c[0x0][0x290] ;  /* 0x0000a400ff107b82 */ /* 0x000ee20000000800 */
[----:B-1----:R-:W-:-:S05]  /*0770*/  VIADD R4, R4, 0x3f ;  /* 0x0000003f04047836 */ /* 0x002fca0000000000 */
[----:B0-2-4-:R-:W-:Y:S02]  /*0780*/  SHF.R.S32.HI R7, RZ, 0x1f, R4 ;  /* 0x0000001fff077819 */ /* 0x015fe40000011404 */
[----:B---3--:R-:W-:Y:S02]  /*0790*/  IABS R21, R157 ;  /* 0x0000009d00157213 */ /* 0x008fe40000000000 */
[----:B------:R-:W-:Y:S02]  /*07a0*/  LEA.HI R7, R7, R4, RZ, 0x6 ;  /* 0x0000000407077211 */ /* 0x000fe400078f30ff */
[----:B------:R-:W-:Y:S02]  /*07b0*/  IABS R14, R15 ;  /* 0x0000000f000e7213 */ /* 0x000fe40000000000 */
[----:B------:R-:W-:-:S04]  /*07c0*/  SHF.R.S32.HI R10, RZ, 0x6, R7 ;  /* 0x00000006ff0a7819 */ /* 0x000fc80000011407 */
[----:B------:R-:W-:-:S04]  /*07d0*/  IABS R17, R10 ;  /* 0x0000000a00117213 */ /* 0x000fc80000000000 */
[----:B------:R-:W0:Y:S08]  /*07e0*/  I2F.RP R4, R17 ;  /* 0x0000001100047306 */ /* 0x000e300000209400 */
[----:B0-----:R-:W0:Y:S02]  /*07f0*/  MUFU.RCP R4, R4 ;  /* 0x0000000400047308 */ /* 0x001e240000001000 */
[----:B0-----:R-:W-:Y:S01]  /*0800*/  VIADD R6, R4, 0xffffffe ;  /* 0x0ffffffe04067836 */ /* 0x001fe20000000000 */
[----:B------:R-:W-:-:S05]  /*0810*/  IABS R4, R10 ;  /* 0x0000000a00047213 */ /* 0x000fca0000000000 */
[----:B------:R0:W1:Y:S01]  /*0820*/  F2I.FTZ.U32.TRUNC.NTZ R7, R6 ;  /* 0x0000000600077305 */ /* 0x000062000021f000 */
[----:B------:R-:W-:Y:S02]  /*0830*/  IMAD.MOV R19, RZ, RZ, -R4 ;  /* 0x000000ffff137224 */ /* 0x000fe400078e0a04 */
[----:B0-----:R-:W-:Y:S02]  /*0840*/  IMAD.MOV.U32 R6, RZ, RZ, RZ ;  /* 0x000000ffff067224 */ /* 0x001fe400078e00ff */
[----:B-1----:R-:W-:-:S04]  /*0850*/  IMAD.MOV R12, RZ, RZ, -R7 ;  /* 0x000000ffff0c7224 */ /* 0x002fc800078e0a07 */
[----:B------:R-:W-:-:S04]  /*0860*/  IMAD R11, R12, R17, RZ ;  /* 0x000000110c0b7224 */ /* 0x000fc800078e02ff */
[----:B------:R-:W-:Y:S02]  /*0870*/  IMAD.HI.U32 R7, R7, R11, R6 ;  /* 0x0000000b07077227 */ /* 0x000fe400078e0006 */
[----:B------:R-:W0:Y:S02]  /*0880*/  I2F.RP R11, R21 ;  /* 0x00000015000b7306 */ /* 0x000e240000209400 */
[----:B------:R-:W-:-:S04]  /*0890*/  IMAD.MOV.U32 R6, RZ, RZ, R14 ;  /* 0x000000ffff067224 */ /* 0x000fc800078e000e */
[----:B------:R-:W-:-:S04]  /*08a0*/  IMAD.HI.U32 R4, R7, R6, RZ ;  /* 0x0000000607047227 */ /* 0x000fc800078e00ff */
[----:B------:R-:W-:-:S05]  /*08b0*/  IMAD R6, R4, R19, R6 ;  /* 0x0000001304067224 */ /* 0x000fca00078e0206 */
[----:B------:R-:W-:Y:S01]  /*08c0*/  ISETP.GT.U32.AND P1, PT, R17, R6, PT ;  /* 0x000000061100720c */ /* 0x000fe20003f24070 */
[----:B0-----:R-:W0:-:S12]  /*08d0*/  MUFU.RCP R11, R11 ;  /* 0x0000000b000b7308 */ /* 0x001e180000001000 */
[----:B------:R-:W-:Y:S02]  /*08e0*/  @!P1 IMAD.IADD R6, R6, 0x1, -R17 ;  /* 0x0000000106069824 */ /* 0x000fe400078e0a11 */
[----:B------:R-:W-:Y:S01]  /*08f0*/  @!P1 VIADD R4, R4, 0x1 ;  /* 0x0000000104049836 */ /* 0x000fe20000000000 */
[----:B------:R-:W-:Y:S01]  /*0900*/  ISETP.NE.AND P1, PT, R10, RZ, PT ;  /* 0x000000ff0a00720c */ /* 0x000fe20003f25270 */
[----:B0-----:R-:W-:Y:S01]  /*0910*/  VIADD R7, R11, 0xffffffe ;  /* 0x0ffffffe0b077836 */ /* 0x001fe20000000000 */
[----:B------:R-:W-:Y:S02]  /*0920*/  ISETP.GE.U32.AND P0, PT, R6, R17, PT ;  /* 0x000000110600720c */ /* 0x000fe40003f06070 */
[----:B------:R-:W-:-:S03]  /*0930*/  LOP3.LUT R6, R15, R10, RZ, 0x3c, !PT ;  /* 0x0000000a0f067212 */ /* 0x000fc600078e3cff */
[----:B------:R-:W0:Y:S01]  /*0940*/  F2I.FTZ.U32.TRUNC.NTZ R7, R7 ;  /* 0x0000000700077305 */ /* 0x000e22000021f000 */
[----:B------:R-:W-:Y:S01]  /*0950*/  ISETP.GE.AND P2, PT, R6, RZ, PT ;  /* 0x000000ff0600720c */ /* 0x000fe20003f46270 */
[----:B------:R-:W-:-:S06]  /*0960*/  IMAD.MOV.U32 R6, RZ, RZ, RZ ;  /* 0x000000ffff067224 */ /* 0x000fcc00078e00ff */
[----:B------:R-:W-:-:S04]  /*0970*/  @P0 VIADD R4, R4, 0x1 ;  /* 0x0000000104040836 */ /* 0x000fc80000000000 */
[----:B------:R-:W-:Y:S02]  /*0980*/  IMAD.MOV.U32 R14, RZ, RZ, R4 ;  /* 0x000000ffff0e7224 */ /* 0x000fe400078e0004 */
[----:B0-----:R-:W-:Y:S02]  /*0990*/  IMAD.MOV R4, RZ, RZ, -R7 ;  /* 0x000000ffff047224 */ /* 0x001fe400078e0a07 */
[----:B------:R-:W-:Y:S01]  /*09a0*/  @!P2 IMAD.MOV R14, RZ, RZ, -R14 ;  /* 0x000000ffff0ea224 */ /* 0x000fe200078e0a0e */
[----:B------:R-:W-:Y:S01]  /*09b0*/  @!P1 LOP3.LUT R14, RZ, R10, RZ, 0x33, !PT ;  /* 0x0000000aff0e9212 */ /* 0x000fe200078e33ff */
[----:B------:R-:W-:-:S03]  /*09c0*/  IMAD R11, R4, R21, RZ ;  /* 0x00000015040b7224 */ /* 0x000fc600078e02ff */
[----:B------:R-:W-:Y:S01]  /*09d0*/  IABS R4, R14 ;  /* 0x0000000e00047213 */ /* 0x000fe20000000000 */
[----:B------:R-:W-:-:S04]  /*09e0*/  IMAD.HI.U32 R6, R7, R11, R6 ;  /* 0x0000000b07067227 */ /* 0x000fc800078e0006 */
[----:B------:R-:W-:Y:S02]  /*09f0*/  IMAD.MOV.U32 R7, RZ, RZ, R4 ;  /* 0x000000ffff077224 */ /* 0x000fe400078e0004 */
[----:B------:R-:W-:Y:S02]  /*0a00*/  IMAD.MOV R11, RZ, RZ, -R14 ;  /* 0x000000ffff0b7224 */ /* 0x000fe400078e0a0e */
[----:B------:R-:W-:-:S04]  /*0a10*/  IMAD.HI.U32 R4, R6, R7, RZ ;  /* 0x0000000706047227 */ /* 0x000fc800078e00ff */
[----:B------:R-:W-:-:S04]  /*0a20*/  IMAD.MOV R6, RZ, RZ, -R4 ;  /* 0x000000ffff067224 */ /* 0x000fc800078e0a04 */
[----:B------:R-:W-:-:S05]  /*0a30*/  IMAD R6, R21, R6, R7 ;  /* 0x0000000615067224 */ /* 0x000fca00078e0207 */
[----:B------:R-:W-:-:S13]  /*0a40*/  ISETP.GT.U32.AND P1, PT, R21, R6, PT ;  /* 0x000000061500720c */ /* 0x000fda0003f24070 */
[----:B------:R-:W-:Y:S02]  /*0a50*/  @!P1 IMAD.IADD R6, R6, 0x1, -R21 ;  /* 0x0000000106069824 */ /* 0x000fe400078e0a15 */
[----:B------:R-:W-:Y:S01]  /*0a60*/  @!P1 VIADD R4, R4, 0x1 ;  /* 0x0000000104049836 */ /* 0x000fe20000000000 */
[----:B------:R-:W-:Y:S02]  /*0a70*/  ISETP.NE.AND P1, PT, R157, RZ, PT ;  /* 0x000000ff9d00720c */ /* 0x000fe40003f25270 */
[----:B------:R-:W-:Y:S02]  /*0a80*/  ISETP.GE.U32.AND P0, PT, R6, R21, PT ;  /* 0x000000150600720c */ /* 0x000fe40003f06070 */
[----:B------:R-:W-:-:S04]  /*0a90*/  LOP3.LUT R6, R14, R157, RZ, 0x3c, !PT ;  /* 0x0000009d0e067212 */ /* 0x000fc800078e3cff */
[----:B------:R-:W-:Y:S01]  /*0aa0*/  ISETP.GE.AND P2, PT, R6, RZ, PT ;  /* 0x000000ff0600720c */ /* 0x000fe20003f46270 */
[----:B------:R-:W-:-:S05]  /*0ab0*/  VIADD R6, R16, 0x1f ;  /* 0x0000001f10067836 */ /* 0x000fca0000000000 */
[----:B------:R-:W-:Y:S01]  /*0ac0*/  SHF.R.S32.HI R7, RZ, 0x1f, R6 ;  /* 0x0000001fff077819 */ /* 0x000fe20000011406 */
[----:B------:R-:W-:Y:S01]  /*0ad0*/  @P0 VIADD R4, R4, 0x1 ;  /* 0x0000000104040836 */ /* 0x000fe20000000000 */
[----:B------:R-:W-:Y:S02]  /*0ae0*/  ISETP.NE.AND P0, PT, R9, RZ, PT ;  /* 0x000000ff0900720c */ /* 0x000fe40003f05270 */
[----:B------:R-:W-:Y:S01]  /*0af0*/  LEA.HI R7, R7, R6, RZ, 0x5 ;  /* 0x0000000607077211 */ /* 0x000fe200078f28ff */
[----:B------:R-:W-:Y:S02]  /*0b00*/  IMAD R6, R10, R11, R15 ;  /* 0x0000000b0a067224 */ /* 0x000fe400078e020f */
[----:B------:R-:W-:Y:S01]  /*0b10*/  @!P2 IMAD.MOV R4, RZ, RZ, -R4 ;  /* 0x000000ffff04a224 */ /* 0x000fe200078e0a04 */
[----:B------:R-:W-:Y:S02]  /*0b20*/  @!P1 LOP3.LUT R4, RZ, R157, RZ, 0x33, !PT ;  /* 0x0000009dff049212 */ /* 0x000fe400078e33ff */
[----:B------:R-:W-:-:S03]  /*0b30*/  SHF.R.S32.HI R7, RZ, 0x5, R7 ;  /* 0x00000005ff077819 */ /* 0x000fc60000011407 */
[----:B------:R-:W-:-:S04]  /*0b40*/  IMAD.MOV R12, RZ, RZ, -R4 ;  /* 0x000000ffff0c7224 */ /* 0x000fc800078e0a04 */
[----:B------:R-:W-:Y:S01]  /*0b50*/  IMAD R157, R157, R12, R14 ;  /* 0x0000000c9d9d7224 */ /* 0x000fe200078e020e */
[----:B------:R-:W-:Y:S06]  /*0b60*/  @!P0 BRA `(.L_x_10) ;  /* 0x000000b400d48947 */ /* 0x000fec0003800000 */
[----:B------:R-:W-:-:S13]  /*0b70*/  ISETP.NE.AND P0, PT, R9, 0x1, PT ;  /* 0x000000010900780c */ /* 0x000fda0003f05270 */
[----:B------:R-:W-:Y:S05]  /*0b80*/  @P0 EXIT ;  /* 0x000000000000094d */ /* 0x000fea0003800000 */
[----:B------:R-:W-:Y:S01]  /*0b90*/  ISETP.GE.AND P0, PT, R16, 0x1, PT ;  /* 0x000000011000780c */ /* 0x000fe20003f06270 */
[----:B------:R-:W-:Y:S01]  /*0ba0*/  UMOV UR4, URZ ;  /* 0x0000003f00047c82 */ /* 0x000fe20008000000 */
[----:B------:R-:W-:Y:S02]  /*0bb0*/  CS2R R54, SRZ ;  /* 0x0000000000367805 */ /* 0x000fe4000001ff00 */
[----:B------:R-:W-:Y:S02]  /*0bc0*/  CS2R R120, SRZ ;  /* 0x0000000000787805 */ /* 0x000fe4000001ff00 */
[----:B------:R-:W-:Y:S02]  /*0bd0*/  CS2R R122, SRZ ;  /* 0x00000000007a7805 */ /* 0x000fe4000001ff00 */
[----:B------:R-:W-:Y:S02]  /*0be0*/  CS2R R124, SRZ ;  /* 0x00000000007c7805 */ /* 0x000fe4000001ff00 */
[----:B------:R-:W-:-:S02]  /*0bf0*/  CS2R R126, SRZ ;  /* 0x00000000007e7805 */ /* 0x000fc4000001ff00 */
[----:B------:R-:W-:Y:S02]  /*0c00*/  CS2R R128, SRZ ;  /* 0x0000000000807805 */ /* 0x000fe4000001ff00 */
        /* <DEDUP_REMOVED lines=57> */
[----:B------:R-:W-:Y:S01]  /*0fa0*/  CS2R R52, SRZ ;  /* 0x0000000000347805 */ /* 0x000fe2000001ff00 */
[----:B------:R-:W-:Y:S06]  /*0fb0*/  @!P0 BRA `(.L_x_11) ;  /* 0x0000000000d88947 */ /* 0x000fec0003800000 */
[----:B------:R-:W-:-:S04]  /*0fc0*/  LOP3.LUT R8, R5, 0x1, RZ, 0xfc, !PT ;  /* 0x0000000105087812 */ /* 0x000fc800078efcff */
[----:B------:R-:W-:-:S13]  /*0fd0*/  ISETP.NE.AND P1, PT, R8, 0x3, PT ;  /* 0x000000030800780c */ /* 0x000fda0003f25270 */
[----:B------:R-:W-:Y:S05]  /*0fe0*/  @!P1 BRA `(.L_x_12) ;  /* 0x0000000000049947 */ /* 0x000fea0003800000 */
[----:B------:R-:W-:Y:S01]  /*0ff0*/  BPT.TRAP 0x1 ;  /* 0x000000040000795c */ /* 0x000fe20000300000 */
.L_x_12:
[----:B------:R-:W0:Y:S01]  /*1000*/  S2UR UR5, SR_CgaCtaId ;  /* 0x00000000000579c3 */ /* 0x000e220000008800 */
[----:B------:R-:W-:Y:S01]  /*1010*/  SHF.L.U32 R8, RZ, 0x1f, RZ ;  /* 0x0000001fff087819 */ /* 0x000fe200000006ff */
[----:B------:R-:W-:Y:S02]  /*1020*/  UMOV UR4, 0x400 ;  /* 0x0000040000047882 */ /* 0x000fe40000000000 */
[----:B0-----:R-:W-:-:S12]  /*1030*/  ULEA UR4, UR5, UR4, 0x18 ;  /* 0x0000000405047291 */ /* 0x001fd8000f8ec03f */
.L_x_13:
[----:B0-----:R-:W-:-:S04]  /*1040*/  IMAD.U32 R9, RZ, RZ, UR4 ;  /* 0x00000004ff097e24 */ /* 0x001fc8000f8e00ff */
[----:B------:R0:W1:Y:S03]  /*1050*/  SYNCS.PHASECHK.TRANS64.TRYWAIT P1, [R9+URZ+0x37000], R8 ;  /* 0x03700008090075a7 */ /* 0x000066000802017f */
[----:B-1----:R-:W-:Y:S05]  /*1060*/  @!P1 NANOSLEEP.SYNCS 0x989680 ;  /* 0x009896800000995d */ /* 0x002fea0003900000 */
[----:B------:R-:W1:Y:S02]  /*1070*/  @!P1 SYNCS.PHASECHK.TRANS64 P1, [R9+URZ+0x37000], R8 ;  /* 0x03700008090095a7 */ /* 0x000e64000802007f */
[----:B-1----:R-:W-:Y:S05]  /*1080*/  @!P1 BRA `(.L_x_13) ;  /* 0xfffffffc00ec9947 */ /* 0x002fea000383ffff */
[----:B------:R-:W-:Y:S01]  /*1090*/  UIADD3 UR5, UR4, 0x2c000, URZ ;  /* 0x0002c00004057890 */ /* 0x000fe2000fffe03f */
[----:B------:R-:W-:Y:S01]  /*10a0*/  WARPGROUP.ARRIVE ;  /* 0x00000000000079c5 */ /* 0x000fe20000000000 */
[----:B------:R-:W-:Y:S02]  /*10b0*/  USHF.R.U32.HI UR4, URZ, 0x4, UR4 ;  /* 0x000000043f047899 */ /* 0x000fe40008011604 */
[----:B------:R-:W-:Y:S02]  /*10c0*/  USHF.R.U32.HI UR5, URZ, 0x4, UR5 ;  /* 0x000000043f057899 */ /* 0x000fe40008011605 */
[----:B------:R-:W-:Y:S02]  /*10d0*/  ULOP3.LUT UR8, UR4, 0x3fff, URZ, 0xc0, !UPT ;  /* 0x00003fff04087892 */ /* 0x000fe4000f8ec03f */
[----:B------:R-:W-:Y:S02]  /*10e0*/  ULOP3.LUT UR9, UR5, 0x3fff, URZ, 0xc0, !UPT ;  /* 0x00003fff05097892 */ /* 0x000fe4000f8ec03f */
[----:B------:R-:W-:-:S02]  /*10f0*/  UIADD3 UR10, UR8, 0x100, URZ ;  /* 0x00000100080a7890 */ /* 0x000fc4000fffe03f */
[----:B------:R-:W-:Y:S02]  /*1100*/  UIADD3 UR11, UR8, 0x200, URZ ;  /* 0x00000200080b7890 */ /* 0x000fe4000fffe03f */
[----:B------:R-:W-:Y:S01]  /*1110*/  UMOV UR4, UR8 ;  /* 0x0000000800047c82 */ /* 0x000fe20008000000 */
[----:B------:R-:W-:Y:S01]  /*1120*/  UMOV UR5, 0x40000040 ;  /* 0x4000004000057882 */ /* 0x000fe20000000000 */
[----:B------:R-:W-:Y:S01]  /*1130*/  UMOV UR6, UR9 ;  /* 0x0000000900067c82 */ /* 0x000fe20008000000 */
[----:B------:R-:W-:Y:S01]  /*1140*/  UMOV UR7, 0x40000040 ;  /* 0x4000004000077882 */ /* 0x000fe20000000000 */
[----:B------:R-:W-:Y:S01]  /*1150*/  UIADD3 UR14, UR8, 0x300, URZ ;  /* 0x00000300080e7890 */ /* 0x000fe2000fffe03f */
[----:B------:R-:W-:Y:S01]  /*1160*/  HGMMA.64x64x16.F32 R120, gdesc[UR4].tnspA.tnspB, RZ, !UPT ;  /* 0x60e00000047879f0 */ /* 0x000fe2000c7008ff */
[----:B------:R-:W-:Y:S01]  /*1170*/  UMOV UR4, UR10 ;  /* 0x0000000a00047c82 */ /* 0x000fe20008000000 */
[----:B------:R-:W-:Y:S01]  /*1180*/  UMOV UR5, 0x40000040 ;  /* 0x4000004000057882 */ /* 0x000fe20000000000 */
[----:B------:R-:W-:Y:S01]  /*1190*/  UIADD3 UR10, UR8, 0x280, URZ ;  /* 0x00000280080a7890 */ /* 0x000fe2000fffe03f */
[----:B------:R-:W-:Y:S01]  /*11a0*/  HGMMA.64x64x16.F32 R88, gdesc[UR4].tnspA.tnspB, RZ, !UPT ;  /* 0x60e00000045879f0 */ /* 0x000fe2000c7008ff */
[----:B------:R-:W-:Y:S01]  /*11b0*/  UMOV UR4, UR11 ;  /* 0x0000000b00047c82 */ /* 0x000fe20008000000 */
[----:B------:R-:W-:-:S02]  /*11c0*/  UMOV UR5, 0x40000040 ;  /* 0x4000004000057882 */ /* 0x000fc40000000000 */
[----:B------:R-:W-:Y:S01]  /*11d0*/  HGMMA.64x64x16.F32 R56, gdesc[UR4].tnspA.tnspB, RZ, !UPT ;  /* 0x60e00000043879f0 */ /* 0x000fe2000c7008ff */
[----:B------:R-:W-:Y:S01]  /*11e0*/  UMOV UR4, UR14 ;  /* 0x0000000e00047c82 */ /* 0x000fe20008000000 */
[----:B------:R-:W-:Y:S02]  /*11f0*/  UMOV UR5, 0x40000040 ;  /* 0x4000004000057882 */ /* 0x000fe40000000000 */
[----:B------:R-:W-:Y:S01]  /*1200*/  HGMMA.64x64x16.F32 R24, gdesc[UR4].tnspA.tnspB, RZ, !UPT ;  /* 0x60e00000041879f0 */ /* 0x000fe2000c7008ff */
[----:B------:R-:W-:Y:S02]  /*1210*/  UIADD3 UR4, UR8, 0x80, URZ ;  /* 0x0000008008047890 */ /* 0x000fe4000fffe03f */
[----:B------:R-:W-:Y:S02]  /*1220*/  UIADD3 UR6, UR9, 0x80, URZ ;  /* 0x0000008009067890 */ /* 0x000fe4000fffe03f */
[----:B------:R-:W-:Y:S01]  /*1230*/  UIADD3 UR9, UR8, 0x180, URZ ;  /* 0x0000018008097890 */ /* 0x000fe2000fffe03f */
[----:B------:R-:W-:Y:S01]  /*1240*/  UMOV UR5, 0x40000040 ;  /* 0x4000004000057882 */ /* 0x000fe20000000000 */
[----:B------:R-:W-:Y:S01]  /*1250*/  UMOV UR7, 0x40000040 ;  /* 0x4000004000077882 */ /* 0x000fe20000000000 */
[----:B------:R-:W-:-:S04]  /*1260*/  UIADD3 UR8, UR8, 0x380, URZ ;  /* 0x0000038008087890 */ /* 0x000fc8000fffe03f */
[----:B------:R-:W-:Y:S01]  /*1270*/  HGMMA.64x64x16.F32 R120, gdesc[UR4].tnspA.tnspB, R120 ;  /* 0x60e00000047879f0 */ /* 0x000fe20008700878 */
[----:B------:R-:W-:Y:S01]  /*1280*/  UMOV UR4, UR9 ;  /* 0x0000000900047c82 */ /* 0x000fe20008000000 */
[----:B------:R-:W-:Y:S02]  /*1290*/  UMOV UR5, 0x40000040 ;  /* 0x4000004000057882 */ /* 0x000fe40000000000 */
[----:B------:R-:W-:Y:S01]  /*12a0*/  HGMMA.64x64x16.F32 R88, gdesc[UR4].tnspA.tnspB, R88 ;  /* 0x60e00000045879f0 */ /* 0x000fe20008700858 */
[----:B------:R-:W-:Y:S01]  /*12b0*/  UMOV UR4, UR10 ;  /* 0x0000000a00047c82 */ /* 0x000fe20008000000 */
[----:B------:R-:W-:Y:S02]  /*12c0*/  UMOV UR5, 0x40000040 ;  /* 0x4000004000057882 */ /* 0x000fe40000000000 */
[----:B------:R-:W-:Y:S01]  /*12d0*/  HGMMA.64x64x16.F32 R56, gdesc[UR4].tnspA.tnspB, R56 ;  /* 0x60e00000043879f0 */ /* 0x000fe20008700838 */
[----:B------:R-:W-:Y:S01]  /*12e0*/  UMOV UR4, UR8 ;  /* 0x0000000800047c82 */ /* 0x000fe20008000000 */
[----:B------:R-:W-:-:S02]  /*12f0*/  UMOV UR5, 0x40000040 ;  /* 0x4000004000057882 */ /* 0x000fc40000000000 */
[----:B------:R-:W-:Y:S01]  /*1300*/  HGMMA.64x64x16.F32 R24, gdesc[UR4].tnspA.tnspB, R24, gsb0 ;  /* 0x60e00000041879f0 */ /* 0x000fe20008000818 */
[----:B------:R-:W-:-:S05]  /*1310*/  UMOV UR4, 0x1 ;  /* 0x0000000100047882 */ /* 0x000fca0000000000 */
.L_x_11:
[----:B0-----:R-:W-:-:S05]  /*1320*/  VIMNMX R8, R7, 0x1, PT ;  /* 0x0000000107087848 */ /* 0x001fca0003fe0100 */
[----:B------:R-:W-:-:S05]  /*1330*/  IMAD.IADD R7, R7, 0x1, -R8 ;  /* 0x0000000107077824 */ /* 0x000fca00078e0a08 */
[----:B------:R-:W-:-:S13]  /*1340*/  ISETP.GE.AND P1, PT, R7, 0x1, PT ;  /* 0x000000010700780c */ /* 0x000fda0003f26270 */
[----:B------:R-:W-:Y:S05]  /*1350*/  @!P1 BRA `(.L_x_14) ;  /* 0x0000000400489947 */ /* 0x000fea0003800000 */
[----:B------:R-:W0:Y:S01]  /*1360*/  S2UR UR5, SR_CgaCtaId ;  /* 0x00000000000579c3 */ /* 0x000e220000008800 */
[----:B------:R-:W-:Y:S01]  /*1370*/  UMOV UR6, 0x400 ;  /* 0x0000040000067882 */ /* 0x000fe20000000000 */
[----:B------:R-:W-:Y:S01]  /*1380*/  LOP3.LUT R12, R5, 0x1, RZ, 0xfc, !PT ;  /* 0x00000001050c7812 */ /* 0x000fe200078efcff */
[----:B------:R-:W-:Y:S01]  /*1390*/  IMAD.MOV.U32 R11, RZ, RZ, RZ ;  /* 0x000000ffff0b7224 */ /* 0x000fe200078e00ff */
[----:B------:R-:W-:Y:S01]  /*13a0*/  UISETP.NE.U32.AND UP0, UPT, UR4, URZ, UPT ;  /* 0x0000003f0400728c */ /* 0x000fe2000bf05070 */
[----:B------:R-:W-:Y:S01]  /*13b0*/  IMAD.MOV.U32 R8, RZ, RZ, R7 ;  /* 0x000000ffff087224 */ /* 0x000fe200078e0007 */
[----:B0-----:R-:W-:-:S04]  /*13c0*/  ULEA UR6, UR5, UR6, 0x18 ;  /* 0x0000000605067291 */ /* 0x001fc8000f8ec03f */
[----:B------:R-:W-:Y:S02]  /*13d0*/  UIADD3 UR5, UR6, 0x2c000, URZ ;  /* 0x0002c00006057890 */ /* 0x000fe4000fffe03f */
[----:B------:R-:W-:Y:S02]  /*13e0*/  USHF.R.U32.HI UR7, URZ, 0x4, UR6 ;  /* 0x000000043f077899 */ /* 0x000fe40008011606 */
[----:B------:R-:W-:Y:S02]  /*13f0*/  USHF.R.U32.HI UR5, URZ, 0x4, UR5 ;  /* 0x000000043f057899 */ /* 0x000fe40008011605 */
[----:B------:R-:W-:Y:S02]  /*1400*/  ULOP3.LUT UR19, UR7, 0x3fff, URZ, 0xc0, !UPT ;  /* 0x00003fff07137892 */ /* 0x000fe4000f8ec03f */
[----:B------:R-:W-:-:S03]  /*1410*/  ULOP3.LUT UR18, UR5, 0x3fff, URZ, 0xc0, !UPT ;  /* 0x00003fff05127892 */ /* 0x000fc6000f8ec03f */
[----:B------:R-:W-:-:S09]  /*1420*/  UMOV UR5, URZ ;  /* 0x0000003f00057c82 */ /* 0x000fd20008000000 */
.L_x_19:
[----:B------:R-:W-:-:S13]  /*1430*/  ISETP.NE.AND P2, PT, R12, 0x3, PT ;  /* 0x000000030c00780c */ /* 0x000fda0003f45270 */
[----:B0-----:R-:W-:Y:S05]  /*1440*/  @!P2 BRA `(.L_x_15) ;  /* 0x000000000004a947 */ /* 0x001fea0003800000 */
[----:B------:R-:W-:Y:S01]  /*1450*/  BPT.TRAP 0x1 ;  /* 0x000000040000795c */ /* 0x000fe20000300000 */
.L_x_15:
[----:B------:R-:W-:Y:S01]  /*1460*/  SHF.L.U32 R9, R11, 0x1f, RZ ;  /* 0x0000001f0b097819 */ /* 0x000fe200000006ff */
[----:B------:R-:W-:-:S12]  /*1470*/  ULEA UR7, UR4, UR6, 0x3 ;  /* 0x0000000604077291 */ /* 0x000fd8000f8e183f */
.L_x_16:
[----:B0-----:R-:W-:-:S04]  /*1480*/  IMAD.U32 R10, RZ, RZ, UR7 ;  /* 0x00000007ff0a7e24 */ /* 0x001fc8000f8e00ff */
[----:B------:R0:W1:Y:S03]  /*1490*/  SYNCS.PHASECHK.TRANS64.TRYWAIT P1, [R10+URZ+0x37000], R9 ;  /* 0x037000090a0075a7 */ /* 0x000066000802017f */
[----:B-1----:R-:W-:Y:S05]  /*14a0*/  @!P1 NANOSLEEP.SYNCS 0x989680 ;  /* 0x009896800000995d */ /* 0x002fea0003900000 */
[----:B------:R-:W1:Y:S02]  /*14b0*/  @!P1 SYNCS.PHASECHK.TRANS64 P1, [R10+URZ+0x37000], R9 ;  /* 0x037000090a0095a7 */ /* 0x000e64000802007f */
[----:B-1----:R-:W-:Y:S05]  /*14c0*/  @!P1 BRA `(.L_x_16) ;  /* 0xfffffffc00ec9947 */ /* 0x002fea000383ffff */
[----:B------:R-:W-:Y:S01]  /*14d0*/  ULEA UR7, UR4, UR19, 0xa ;  /* 0x0000001304077291 */ /* 0x000fe2000f8e503f */
[----:B------:R-:W-:Y:S01]  /*14e0*/  WARPGROUP.ARRIVE ;  /* 0x00000000000079c5 */ /* 0x000fe20000000000 */
[----:B------:R-:W-:Y:S02]  /*14f0*/  ULEA UR14, UR4, UR18, 0x8 ;  /* 0x00000012040e7291 */ /* 0x000fe4000f8e403f */
[----:B------:R-:W-:Y:S02]  /*1500*/  UIADD3 UR15, UR7, 0x100, URZ ;  /* 0x00000100070f7890 */ /* 0x000fe4000fffe03f */
[----:B------:R-:W-:Y:S02]  /*1510*/  UIADD3 UR16, UR7, 0x200, URZ ;  /* 0x0000020007107890 */ /* 0x000fe4000fffe03f */
[----:B------:R-:W-:Y:S01]  /*1520*/  UMOV UR8, UR7 ;  /* 0x0000000700087c82 */ /* 0x000fe20008000000 */
[----:B------:R-:W-:Y:S01]  /*1530*/  UMOV UR9, 0x40000040 ;  /* 0x4000004000097882 */ /* 0x000fe20000000000 */
[----:B------:R-:W-:Y:S01]  /*1540*/  UMOV UR10, UR14 ;  /* 0x0000000e000a7c82 */ /* 0x000fe20008000000 */
[----:B------:R-:W-:Y:S01]  /*1550*/  UMOV UR11, 0x40000040 ;  /* 0x40000040000b7882 */ /* 0x000fe20000000000 */
[----:B------:R-:W-:Y:S01]  /*1560*/  UIADD3 UR17, UR7, 0x300, URZ ;  /* 0x0000030007117890 */ /* 0x000fe2000fffe03f */
[----:B------:R-:W-:Y:S01]  /*1570*/  HGMMA.64x64x16.F32 R120, gdesc[UR8].tnspA.tnspB, R120, UP0 ;  /* 0x60e00000087879f0 */ /* 0x000fe2000bf00878 */
[----:B------:R-:W-:Y:S01]  /*1580*/  UMOV UR8, UR15 ;  /* 0x0000000f00087c82 */ /* 0x000fe20008000000 */
[----:B------:R-:W-:Y:S01]  /*1590*/  UMOV UR9, 0x40000040 ;  /* 0x4000004000097882 */ /* 0x000fe20000000000 */
[----:B------:R-:W-:Y:S01]  /*15a0*/  UIADD3 UR15, UR7, 0x280, URZ ;  /* 0x00000280070f7890 */ /* 0x000fe2000fffe03f */
[----:B------:R-:W-:Y:S01]  /*15b0*/  HGMMA.64x64x16.F32 R88, gdesc[UR8].tnspA.tnspB, R88, UP0 ;  /* 0x60e00000085879f0 */ /* 0x000fe2000bf00858 */
[----:B------:R-:W-:Y:S01]  /*15c0*/  UMOV UR8, UR16 ;  /* 0x0000001000087c82 */ /* 0x000fe20008000000 */
[----:B------:R-:W-:-:S02]  /*15d0*/  UMOV UR9, 0x40000040 ;  /* 0x4000004000097882 */ /* 0x000fc40000000000 */
[----:B------:R-:W-:Y:S01]  /*15e0*/  HGMMA.64x64x16.F32 R56, gdesc[UR8].tnspA.tnspB, R56, UP0 ;  /* 0x60e00000083879f0 */ /* 0x000fe2000bf00838 */
[----:B------:R-:W-:Y:S01]  /*15f0*/  UMOV UR8, UR17 ;  /* 0x0000001100087c82 */ /* 0x000fe20008000000 */
[----:B------:R-:W-:Y:S02]  /*1600*/  UMOV UR9, 0x40000040 ;  /* 0x4000004000097882 */ /* 0x000fe40000000000 */
[----:B------:R-:W-:Y:S01]  /*1610*/  HGMMA.64x64x16.F32 R24, gdesc[UR8].tnspA.tnspB, R24, UP0 ;  /* 0x60e00000081879f0 */ /* 0x000fe2000bf00818 */
        /* <DEDUP_REMOVED lines=15> */
[----:B------:R-:W-:Y:S03]  /*1710*/  HGMMA.64x64x16.F32 R24, gdesc[UR8].tnspA.tnspB, R24, gsb0 ;  /* 0x60e00000081879f0 */ /* 0x000fe60008000818 */
[----:B------:R-:W-:Y:S02]  /*1720*/  WARPGROUP.DEPBAR.LE gsb0, 0x1 ;  /* 0x00008000000079c5 */ /* 0x000fe40000010100 */
[----:B------:R-:W-:Y:S05]  /*1730*/  @!P2 BRA `(.L_x_17) ;  /* 0x000000000004a947 */ /* 0x000fea0003800000 */
[----:B------:R-:W-:Y:S01]  /*1740*/  BPT.TRAP 0x1 ;  /* 0x000000040000795c */ /* 0x000fe20000300000 */
.L_x_17:
[----:B------:R-:W-:Y:S01]  /*1750*/  ULEA UR7, UR5, UR6, 0x3 ;  /* 0x0000000605077291 */ /* 0x000fe2000f8e183f */
[----:B------:R-:W-:-:S03]  /*1760*/  ISETP.GT.U32.AND P1, PT, R5, 0x1, PT ;  /* 0x000000010500780c */ /* 0x000fc60003f24070 */
[----:B------:R-:W-:-:S04]  /*1770*/  UIADD3 UR7, UR7, 0x37058, URZ ;  /* 0x0003705807077890 */ /* 0x000fc8000fffe03f */
[----:B------:R-:W-:-:S09]  /*1780*/  UPRMT UR7, URZ, 0x654, UR7 ;  /* 0x000006543f077896 */ /* 0x000fd20008000007 */
[----:B------:R-:W-:Y:S01]  /*1790*/  SYNCS.ARRIVE.TRANS64.RED.A1T0 RZ, [UR7], RZ ;  /* 0x000000ffffff79a7 */ /* 0x000fe20008100407 */
[----:B------:R-:W-:Y:S05]  /*17a0*/  @P1 BRA `(.L_x_18) ;  /* 0x0000000000041947 */ /* 0x000fea0003800000 */
[----:B------:R-:W-:Y:S01]  /*17b0*/  BPT.TRAP 0x1 ;  /* 0x000000040000795c */ /* 0x000fe20000300000 */
.L_x_18:
[----:B------:R-:W-:Y:S01]  /*17c0*/  UIADD3 UR4, UR4, 0x1, URZ ;  /* 0x0000000104047890 */ /* 0x000fe2000fffe03f */
[C---:B------:R-:W-:Y:S01]  /*17d0*/  ISETP.GT.AND P1, PT, R8.reuse, 0x1, PT ;  /* 0x000000010800780c */ /* 0x040fe20003f24270 */
[----:B------:R-:W-:Y:S01]  /*17e0*/  UIADD3 UR5, UR5, 0x1, URZ ;  /* 0x0000000105057890 */ /* 0x000fe2000fffe03f */
[----:B------:R-:W-:Y:S01]  /*17f0*/  VIADD R8, R8, 0xffffffff ;  /* 0xffffffff08087836 */ /* 0x000fe20000000000 */
[----:B------:R-:W-:Y:S02]  /*1800*/  UISETP.NE.AND UP0, UPT, UR4, 0xb, UPT ;  /* 0x0000000b0400788c */ /* 0x000fe4000bf05270 */
[----:B------:R-:W-:Y:S02]  /*1810*/  UISETP.NE.AND UP1, UPT, UR5, 0xb, UPT ;  /* 0x0000000b0500788c */ /* 0x000fe4000bf25270 */
[----:B------:R-:W-:Y:S02]  /*1820*/  USEL UR7, URZ, 0x1, UP0 ;  /* 0x000000013f077887 */ /* 0x000fe40008000000 */
[----:B------:R-:W-:-:S02]  /*1830*/  USEL UR4, UR4, URZ, UP0 ;  /* 0x0000003f04047287 */ /* 0x000fc40008000000 */
[----:B------:R-:W-:Y:S02]  /*1840*/  USEL UR5, UR5, URZ, UP1 ;  /* 0x0000003f05057287 */ /* 0x000fe40008800000 */
[----:B------:R-:W-:Y:S01]  /*1850*/  UPLOP3.LUT UP0, UPT, UPT, UPT, UPT, 0x80, 0x0 ;  /* 0x000000000000789c */ /* 0x000fe20003f0f070 */
[----:B------:R-:W-:Y:S01]  /*1860*/  LOP3.LUT R11, R11, UR7, RZ, 0x3c, !PT ;  /* 0x000000070b0b7c12 */ /* 0x000fe2000f8e3cff */
[----:B------:R-:W-:Y:S09]  /*1870*/  @P1 BRA `(.L_x_19) ;  /* 0xfffffff800ec1947 */ /* 0x000ff2000383ffff */
.L_x_14:
[----:B------:R-:W-:Y:S02]  /*1880*/  WARPGROUP.DEPBAR.LE gsb0, 0x0 ;  /* 0x00008000000079c5 */ /* 0x000fe40000010000 */
[----:B------:R-:W-:Y:S05]  /*1890*/  @!P0 BRA `(.L_x_20) ;  /* 0x0000000000448947 */ /* 0x000fea0003800000 */
[----:B------:R-:W-:-:S04]  /*18a0*/  LOP3.LUT R8, R5, 0x1, RZ, 0xfc, !PT ;  /* 0x0000000105087812 */ /* 0x000fc800078efcff */
[----:B------:R-:W-:-:S13]  /*18b0*/  ISETP.NE.AND P0, PT, R8, 0x3, PT ;  /* 0x000000030800780c */ /* 0x000fda0003f05270 */
[----:B------:R-:W-:Y:S05]  /*18c0*/  @!P0 BRA `(.L_x_21) ;  /* 0x0000000000048947 */ /* 0x000fea0003800000 */
[----:B------:R-:W-:Y:S01]  /*18d0*/  BPT.TRAP 0x1 ;  /* 0x000000040000795c */ /* 0x000fe20000300000 */
.L_x_21:
[----:B0-----:R-:W0:Y:S01]  /*18e0*/  S2R R10, SR_CgaCtaId ;  /* 0x00000000000a7919 */ /* 0x001e220000008800 */
[----:B------:R-:W-:Y:S01]  /*18f0*/  IMAD.WIDE.U32 R8, R7, -0x45d1745d, RZ ;  /* 0xba2e8ba307087825 */ /* 0x000fe200078e00ff */
[----:B------:R-:W-:-:S04]  /*1900*/  ISETP.GT.U32.AND P0, PT, R5, 0x1, PT ;  /* 0x000000010500780c */ /* 0x000fc80003f04070 */
[----:B------:R-:W-:Y:S02]  /*1910*/  SHF.R.U32.HI R8, RZ, 0x3, R9 ;  /* 0x00000003ff087819 */ /* 0x000fe40000011609 */
[----:B------:R-:W-:-:S03]  /*1920*/  MOV R9, 0x400 ;  /* 0x0000040000097802 */ /* 0x000fc60000000f00 */
[----:B------:R-:W-:Y:S01]  /*1930*/  IMAD R7, R8, -0xb, R7 ;  /* 0xfffffff508077824 */ /* 0x000fe200078e0207 */
[----:B0-----:R-:W-:-:S05]  /*1940*/  LEA R10, R10, R9, 0x18 ;  /* 0x000000090a0a7211 */ /* 0x001fca00078ec0ff */
[----:B------:R-:W-:-:S04]  /*1950*/  IMAD R7, R7, 0x8, R10 ;  /* 0x0000000807077824 */ /* 0x000fc800078e020a */
[----:B------:R-:W-:-:S05]  /*1960*/  VIADD R7, R7, 0x37058 ;  /* 0x0003705807077836 */ /* 0x000fca0000000000 */
[----:B------:R-:W-:-:S04]  /*1970*/  PRMT R7, RZ, 0x654, R7 ;  /* 0x00000654ff077816 */ /* 0x000fc80000000007 */
[----:B------:R1:W-:Y:S01]  /*1980*/  SYNCS.ARRIVE.TRANS64.RED.A1T0 RZ, [R7+URZ], RZ ;  /* 0x000000ff07ff79a7 */ /* 0x0003e2000810043f */
[----:B------:R-:W-:Y:S05]  /*1990*/  @P0 BRA `(.L_x_20) ;  /* 0x0000000000040947 */ /* 0x000fea0003800000 */
[----:B------:R-:W-:Y:S01]  /*19a0*/  BPT.TRAP 0x1 ;  /* 0x000000040000795c */ /* 0x000fe20000300000 */
.L_x_20:
[----:B------:R-:W2:Y:S01]  /*19b0*/  S2R R13, SR_CTAID.X ;  /* 0x00000000000d7919 */ /* 0x000ea20000002500 */
[----:B------:R-:W-:Y:S01]  /*19c0*/  SHF.R.S32.HI R12, RZ, 0x1f, R3 ;  /* 0x0000001fff0c7819 */ /* 0x000fe20000011403 */
[----:B0-----:R-:W0:Y:S01]  /*19d0*/  LDC.64 R10, c[0x0][0x280] ;  /* 0x0000a000ff0a7b82 */ /* 0x001e220000000a00 */
[----:B------:R-:W-:Y:S01]  /*19e0*/  IMAD.SHL.U32 R6, R6, 0x40, RZ ;  /* 0x0000004006067824 */ /* 0x000fe200078e00ff */
[----:B------:R-:W-:Y:S01]  /*19f0*/  ULDC.64 UR4, c[0x0][0x5e0] ;  /* 0x0001780000047ab9 */ /* 0x000fe20000000a00 */
[----:B------:R-:W-:Y:S02]  /*1a00*/  LEA.HI R5, R12, R3, RZ, 0x2 ;  /* 0x000000030c057211 */ /* 0x000fe400078f10ff */
[----:B------:R-:W-:Y:S02]  /*1a10*/  SHF.R.S32.HI R17, RZ, 0x1f, R4 ;  /* 0x0000001fff117819 */ /* 0x000fe40000011404 */
[--C-:B------:R-:W-:Y:S01]  /*1a20*/  SHF.R.S32.HI R8, RZ, 0x2, R5.reuse ;  /* 0x00000002ff087819 */ /* 0x100fe20000011405 */
[----:B------:R-:W3:Y:S01]  /*1a30*/  LDC.64 R14, c[0x0][0x5d0] ;  /* 0x00017400ff0e7b82 */ /* 0x000ee20000000a00 */
[----:B-1----:R-:W-:-:S04]  /*1a40*/  SHF.R.S32.HI R7, RZ, 0x1f, R5 ;  /* 0x0000001fff077819 */ /* 0x002fc80000011405 */
[----:B------:R-:W-:-:S04]  /*1a50*/  LEA.HI R7, R7, R8, RZ, 0x3 ;  /* 0x0000000807077211 */ /* 0x000fc800078f18ff */
[----:B------:R-:W-:-:S05]  /*1a60*/  LOP3.LUT R7, R7, 0xfffffff8, RZ, 0xc0, !PT ;  /* 0xfffffff807077812 */ /* 0x000fca00078ec0ff */
[----:B------:R-:W-:Y:S01]  /*1a70*/  IMAD.IADD R8, R8, 0x1, -R7 ;  /* 0x0000000108087824 */ /* 0x000fe200078e0a07 */
[----:B------:R-:W-:Y:S02]  /*1a80*/  LEA.HI R7, R12, R3, RZ, 0x5 ;  /* 0x000000030c077211 */ /* 0x000fe400078f28ff */
[----:B------:R-:W-:Y:S02]  /*1a90*/  LOP3.LUT R12, R5, 0xfffffffc, RZ, 0xc0, !PT ;  /* 0xfffffffc050c7812 */ /* 0x000fe400078ec0ff */
[----:B0-----:R-:W-:Y:S02]  /*1aa0*/  ISETP.GE.AND P0, PT, R6, R11, PT ;  /* 0x0000000b0600720c */ /* 0x001fe40003f06270 */
[----:B------:R-:W-:Y:S01]  /*1ab0*/  SHF.R.S32.HI R9, RZ, 0x1f, R8 ;  /* 0x0000001fff097819 */ /* 0x000fe20000011408 */
[----:B--2---:R-:W-:Y:S01]  /*1ac0*/  IMAD.SHL.U32 R5, R13, 0x100, RZ ;  /* 0x000001000d057824 */ /* 0x004fe200078e00ff */
[----:B------:R-:W-:Y:S01]  /*1ad0*/  SHF.R.S32.HI R7, RZ, 0x5, R7 ;  /* 0x00000005ff077819 */ /* 0x000fe20000011407 */
[----:B------:R-:W-:Y:S01]  /*1ae0*/  IMAD.IADD R16, R3, 0x1, -R12 ;  /* 0x0000000103107824 */ /* 0x000fe200078e0a0c */
[----:B------:R-:W-:-:S02]  /*1af0*/  SHF.R.S32.HI R3, RZ, 0x1f, R6 ;  /* 0x0000001fff037819 */ /* 0x000fc40000011406 */
[----:B------:R-:W-:Y:S01]  /*1b00*/  ISETP.GE.OR P0, PT, R5, R10, P0 ;  /* 0x0000000a0500720c */ /* 0x000fe20000706670 */
[----:B------:R-:W-:-:S04]  /*1b10*/  IMAD.WIDE R164, R7, 0x10, R8 ;  /* 0x0000001007a47825 */ /* 0x000fc800078e0208 */
[----:B------:R-:W-:Y:S02]  /*1b20*/  IMAD.SHL.U32 R12, R16, 0x2, RZ ;  /* 0x00000002100c7824 */ /* 0x000fe400078e00ff */
[----:B------:R-:W-:-:S03]  /*1b30*/  IMAD.WIDE R164, R13, 0x100, R164 ;  /* 0x000001000da47825 */ /* 0x000fc600078e02a4 */
[--C-:B------:R-:W-:Y:S01]  /*1b40*/  SHF.R.S32.HI R13, RZ, 0x1f, R12.reuse ;  /* 0x0000001fff0d7819 */ /* 0x100fe2000001140c */
[-C--:B---3--:R-:W-:Y:S02]  /*1b50*/  IMAD R20, R165, R14.reuse, RZ ;  /* 0x0000000ea5147224 */ /* 0x088fe400078e02ff */
[----:B------:R-:W-:Y:S01]  /*1b60*/  IMAD.WIDE.U32 R18, R164, R14, R12 ;  /* 0x0000000ea4127225 */ /* 0x000fe200078e000c */
[----:B------:R-:W-:Y:S06]  /*1b70*/  @P0 EXIT ;  /* 0x000000000000094d */ /* 0x000fec0003800000 */
[----:B------:R-:W-:Y:S01]  /*1b80*/  ULDC.64 UR6, c[0x0][0x288] ;  /* 0x0000a20000067ab9 */ /* 0x000fe20000000a00 */
[----:B------:R-:W-:Y:S01]  /*1b90*/  IMAD R20, R164, R15, R20 ;  /* 0x0000000fa4147224 */ /* 0x000fe200078e0214 */
[----:B------:R-:W-:Y:S01]  /*1ba0*/  ISETP.GE.AND P0, PT, R157, UR6, PT ;  /* 0x000000069d007c0c */ /* 0x000fe2000bf06270 */
[----:B------:R-:W-:Y:S01]  /*1bb0*/  IMAD R9, R17, UR4, RZ ;  /* 0x0000000411097c24 */ /* 0x000fe2000f8e02ff */
[----:B------:R-:W-:Y:S01]  /*1bc0*/  IADD3 R18, P1, R6, R18, RZ ;  /* 0x0000001206127210 */ /* 0x000fe20007f3e0ff */
[----:B------:R-:W-:Y:S01]  /*1bd0*/  IMAD R5, R7, -0x10, -R5 ;  /* 0xfffffff007057824 */ /* 0x000fe200078e0a05 */
[C---:B------:R-:W-:Y:S01]  /*1be0*/  ISETP.GE.OR P0, PT, R4.reuse, UR7, P0 ;  /* 0x0000000704007c0c */ /* 0x040fe20008706670 */
[----:B------:R-:W-:Y:S01]  /*1bf0*/  IMAD R9, R4, UR5, R9 ;  /* 0x0000000504097c24 */ /* 0x000fe2000f8e0209 */
[----:B------:R-:W-:Y:S01]  /*1c00*/  IADD3.X R19, R3, R19, R20, P1, !PT ;  /* 0x0000001303137210 */ /* 0x000fe20000ffe414 */
[----:B------:R-:W-:Y:S01]  /*1c10*/  IMAD R7, R16, -0x2, R11 ;  /* 0xfffffffe10077824 */ /* 0x000fe200078e020b */
[----:B------:R-:W-:-:S02]  /*1c20*/  IADD3 R5, R5, R10, -R8 ;  /* 0x0000000a05057210 */ /* 0x000fc40007ffe808 */
[----:B------:R-:W-:Y:S01]  /*1c30*/  SHF.R.S32.HI R8, RZ, 0x1f, R157 ;  /* 0x0000001fff087819 */ /* 0x000fe2000001149d */
[----:B------:R-:W-:Y:S01]  /*1c40*/  IMAD.WIDE.U32 R18, R4, UR4, R18 ;  /* 0x0000000404127c25 */ /* 0x000fe2000f8e0012 */
[----:B------:R-:W-:-:S03]  /*1c50*/  ULDC.64 UR4, c[0x0][0x5d8] ;  /* 0x0001760000047ab9 */ /* 0x000fc60000000a00 */
[----:B------:R-:W-:Y:S02]  /*1c60*/  IMAD.IADD R11, R19, 0x1, R9 ;  /* 0x00000001130b7824 */ /* 0x000fe400078e0209 */
[----:B------:R-:W-:Y:S05]  /*1c70*/  @P0 EXIT ;  /* 0x000000000000094d */ /* 0x000fea0003800000 */
[----:B-----5:R-:W-:Y:S01]  /*1c80*/  FSETP.NEU.AND P1, PT, R2, RZ, PT ;  /* 0x000000ff0200720b */ /* 0x020fe20003f2d000 */
[----:B------:R-:W-:Y:S01]  /*1c90*/  IMAD.IADD R7, R7, 0x1, -R6 ;  /* 0x0000000107077824 */ /* 0x000fe200078e0a06 */
[----:B------:R-:W-:Y:S01]  /*1ca0*/  ULDC.64 UR6, c[0x0][0x5b8] ;  /* 0x00016e0000067ab9 */ /* 0x000fe20000000a00 */
[----:B------:R-:W-:Y:S02]  /*1cb0*/  IMAD.MOV.U32 R10, RZ, RZ, R18 ;  /* 0x000000ffff0a7224 */ /* 0x000fe400078e0012 */
[C---:B------:R-:W-:Y:S01]  /*1cc0*/  IMAD R16, R8.reuse, UR4, RZ ;  /* 0x0000000408107c24 */ /* 0x040fe2000f8e02ff */
[----:B------:R-:W-:Y:S01]  /*1cd0*/  ISETP.GT.AND P4, PT, R7, RZ, PT ;  /* 0x000000ff0700720c */ /* 0x000fe20003f84270 */
[----:B------:R-:W-:Y:S02]  /*1ce0*/  IMAD R8, R8, UR6, RZ ;  /* 0x0000000608087c24 */ /* 0x000fe4000f8e02ff */
[----:B------:R-:W-:Y:S01]  /*1cf0*/  IMAD R155, R157, UR5, R16 ;  /* 0x000000059d9b7c24 */ /* 0x000fe2000f8e0210 */
[----:B------:R-:W-:Y:S01]  /*1d00*/  ISETP.GT.AND P0, PT, R5, RZ, P4 ;  /* 0x000000ff0500720c */ /* 0x000fe20002704270 */
[----:B------:R-:W-:-:S04]  /*1d10*/  IMAD.WIDE.U32 R10, R157, UR4, R10 ;  /* 0x000000049d0a7c25 */ /* 0x000fc8000f8e000a */
[----:B------:R-:W-:Y:S01]  /*1d20*/  IMAD R153, R157, UR7, R8 ;  /* 0x000000079d997c24 */ /* 0x000fe2000f8e0208 */
[C---:B------:R-:W-:Y:S01]  /*1d30*/  SHF.L.U64.HI R8, R14.reuse, 0x3, R15 ;  /* 0x000000030e087819 */ /* 0x040fe2000001020f */
[----:B------:R-:W-:Y:S02]  /*1d40*/  IMAD.SHL.U32 R9, R14, 0x8, RZ ;  /* 0x000000080e097824 */ /* 0x000fe400078e00ff */
[----:B------:R-:W-:Y:S01]  /*1d50*/  IMAD.IADD R155, R11, 0x1, R155 ;  /* 0x000000010b9b7824 */ /* 0x000fe200078e029b */
[----:B------:R-:W-:Y:S06]  /*1d60*/  @!P1 BRA `(.L_x_22) ;  /* 0x0000007000c09947 */ /* 0x000fec0003800000 */
[----:B------:R-:W-:Y:S01]  /*1d70*/  IADD3 R16, P1, R6, R12, RZ ;  /* 0x0000000c06107210 */ /* 0x000fe20007f3e0ff */
[----:B------:R-:W-:Y:S01]  /*1d80*/  ULDC.64 UR8, c[0x0][0x5c0] ;  /* 0x0001700000087ab9 */ /* 0x000fe20000000a00 */
[----:B------:R-:W-:Y:S01]  /*1d90*/  ULDC.64 UR4, c[0x0][0x5b0] ;  /* 0x00016c0000047ab9 */ /* 0x000fe20000000a00 */
[----:B------:R-:W-:Y:S01]  /*1da0*/  IMAD R11, R17, UR8, RZ ;  /* 0x00000008110b7c24 */ /* 0x000fe2000f8e02ff */
[----:B------:R-:W-:Y:S01]  /*1db0*/  ULDC.64 UR10, c[0x0][0x5a8] ;  /* 0x00016a00000a7ab9 */ /* 0x000fe20000000a00 */
[----:B------:R-:W-:Y:S02]  /*1dc0*/  IMAD.X R17, R3, 0x1, R13, P1 ;  /* 0x0000000103117824 */ /* 0x000fe400008e060d */
[C---:B------:R-:W-:Y:S02]  /*1dd0*/  IMAD R11, R4.reuse, UR9, R11 ;  /* 0x00000009040b7c24 */ /* 0x040fe4000f8e020b */
[----:B------:R-:W-:-:S04]  /*1de0*/  IMAD.WIDE.U32 R16, R4, UR8, R16 ;  /* 0x0000000804107c25 */ /* 0x000fc8000f8e0010 */
[----:B------:R-:W-:Y:S02]  /*1df0*/  IMAD.IADD R17, R17, 0x1, R11 ;  /* 0x0000000111117824 */ /* 0x000fe400078e020b */
[----:B------:R-:W-:Y:S02]  /*1e00*/  IMAD R21, R165, UR4, RZ ;  /* 0x00000004a5157c24 */ /* 0x000fe4000f8e02ff */
[----:B------:R-:W-:-:S04]  /*1e10*/  IMAD.WIDE.U32 R16, R157, UR6, R16 ;  /* 0x000000069d107c25 */ /* 0x000fc8000f8e0010 */
[----:B------:R-:W-:Y:S02]  /*1e20*/  IMAD.IADD R19, R153, 0x1, R17 ;  /* 0x0000000199137824 */ /* 0x000fe400078e0211 */
[----:B------:R-:W-:Y:S02]  /*1e30*/  IMAD.MOV.U32 R18, RZ, RZ, R16 ;  /* 0x000000ffff127224 */ /* 0x000fe400078e0010 */
[C---:B------:R-:W-:Y:S02]  /*1e40*/  IMAD R158, R164.reuse, UR5, R21 ;  /* 0x00000005a49e7c24 */ /* 0x040fe4000f8e0215 */
[----:B------:R-:W-:-:S04]  /*1e50*/  IMAD.WIDE.U32 R22, R164, UR4, R18 ;  /* 0x00000004a4167c25 */ /* 0x000fc8000f8e0012 */
[----:B------:R-:W-:Y:S01]  /*1e60*/  IMAD.IADD R21, R23, 0x1, R158 ;  /* 0x0000000117157824 */ /* 0x000fe200078e029e */
[----:B------:R-:W-:-:S04]  /*1e70*/  LEA R20, P1, R22, UR10, 0x1 ;  /* 0x0000000a16147c11 */ /* 0x000fc8000f8208ff */
[----:B------:R-:W-:-:S05]  /*1e80*/  LEA.HI.X R21, R22, UR11, R21, 0x1, P1 ;  /* 0x0000000b16157c11 */ /* 0x000fca00088f0c15 */
[----:B------:R-:W2:Y:S01]  /*1e90*/  @P0 LDG.E.LTC128B.U16 R159, desc[UR12][R20.64] ;  /* 0x0000000c149f0981 */ /* 0x000ea2000c1e1520 */
[----:B------:R-:W-:Y:S01]  /*1ea0*/  IMAD.WIDE.U32 R22, R157, UR6, RZ ;  /* 0x000000069d167c25 */ /* 0x000fe2000f8e00ff */
[----:B------:R-:W-:Y:S01]  /*1eb0*/  ULDC.64 UR6, c[0x0][0x5c8] ;  /* 0x0001720000067ab9 */ /* 0x000fe20000000a00 */
[----:B------:R-:W-:Y:S01]  /*1ec0*/  ISETP.GT.AND P6, PT, R7, 0x1, PT ;  /* 0x000000010700780c */ /* 0x000fe20003fc4270 */
[----:B------:R-:W-:Y:S01]  /*1ed0*/  BSSY B0, `(.L_x_23) ;  /* 0x0000017000007945 */ /* 0x000fe20003800000 */
[C---:B------:R-:W-:Y:S01]  /*1ee0*/  LEA R154, P1, R10.reuse, UR6, 0x1 ;  /* 0x000000060a9a7c11 */ /* 0x040fe2000f8208ff */
[----:B------:R-:W-:Y:S02]  /*1ef0*/  IMAD.IADD R153, R23, 0x1, R153 ;  /* 0x0000000117997824 */ /* 0x000fe400078e0299 */
[----:B------:R-:W-:Y:S01]  /*1f00*/  IMAD.MOV.U32 R152, RZ, RZ, R22 ;  /* 0x000000ffff987224 */ /* 0x000fe200078e0016 */
[----:B------:R-:W-:Y:S02]  /*1f10*/  LEA.HI.X R155, R10, UR7, R155, 0x1, P1 ;  /* 0x000000070a9b7c11 */ /* 0x000fe400088f0c9b */
[----:B------:R-:W-:Y:S01]  /*1f20*/  ISETP.GT.AND P1, PT, R5, RZ, P6 ;  /* 0x000000ff0500720c */ /* 0x000fe20003724270 */
[----:B------:R-:W-:-:S04]  /*1f30*/  IMAD.WIDE.U32 R156, R164, UR4, R152 ;  /* 0x00000004a49c7c25 */ /* 0x000fc8000f8e0098 */
[----:B------:R-:W-:Y:S02]  /*1f40*/  IMAD.IADD R157, R158, 0x1, R157 ;  /* 0x000000019e9d7824 */ /* 0x000fe400078e029d */
[----:B------:R-:W-:-:S04]  /*1f50*/  IMAD.WIDE.U32 R156, R4, UR8, R156 ;  /* 0x00000008049c7c25 */ /* 0x000fc8000f8e009c */
[----:B------:R-:W-:Y:S01]  /*1f60*/  IMAD.IADD R162, R11, 0x1, R157 ;  /* 0x000000010ba27824 */ /* 0x000fe200078e029d */
[----:B------:R-:W-:-:S04]  /*1f70*/  IADD3 R157, P2, P3, R6, R156, R12 ;  /* 0x0000009c069d7210 */ /* 0x000fc80007b5e00c */
[----:B------:R-:W-:Y:S02]  /*1f80*/  IADD3.X R162, R3, R162, R13, P2, P3 ;  /* 0x000000a203a27210 */ /* 0x000fe400017e640d */
[----:B------:R-:W-:-:S04]  /*1f90*/  LEA R156, P2, R157, UR10, 0x1 ;  /* 0x0000000a9d9c7c11 */ /* 0x000fc8000f8408ff */
[----:B------:R-:W-:Y:S01]  /*1fa0*/  LEA.HI.X R157, R157, UR11, R162, 0x1, P2 ;  /* 0x0000000b9d9d7c11 */ /* 0x000fe200090f0ca2 */
[----:B--2---:R-:W-:-:S05]  /*1fb0*/  HADD2.F32 R161, -RZ, R159.H0_H0 ;  /* 0x2000009fffa17230 */ /* 0x004fca0000004100 */
[----:B------:R-:W-:-:S04]  /*1fc0*/  FMUL R161, R161, R2 ;  /* 0x00000002a1a17220 */ /* 0x000fc80000400000 */
[C---:B------:R-:W-:Y:S01]  /*1fd0*/  FFMA R160, R120.reuse, R0, R161 ;  /* 0x0000000078a07223 */ /* 0x040fe200000000a1 */
[----:B------:R-:W-:-:S04]  /*1fe0*/  LOP3.LUT R120, R120, 0xfffffffd, RZ, 0xc0, !PT ;  /* 0xfffffffd78787812 */ /* 0x000fc800078ec0ff */
[----:B------:R-:W-:Y:S02]  /*1ff0*/  F2FP.F16.F32.PACK_AB R160, RZ, R160 ;  /* 0x000000a0ffa0723e */ /* 0x000fe400000000ff */
[----:B------:R-:W-:-:S03]  /*2000*/  @P6 LOP3.LUT R120, R120, 0x2, RZ, 0xfc, !PT ;  /* 0x0000000278786812 */ /* 0x000fc600078efcff */
[----:B------:R0:W-:Y:S01]  /*2010*/  @P0 STG.E.U16 desc[UR12][R154.64], R160 ;  /* 0x000000a09a000986 */ /* 0x0001e2000c10150c */
[----:B------:R-:W-:Y:S05]  /*2020*/  @!P1 BRA `(.L_x_24) ;  /* 0x0000000000049947 */ /* 0x000fea0003800000 */
[----:B------:R1:W5:Y:S02]  /*2030*/  LDG.E.LTC128B.U16 R159, desc[UR12][R156.64+0x2] ;  /* 0x0000020c9c9f7981 */ /* 0x000364000c1e1520 */
.L_x_24:
[----:B------:R-:W-:Y:S05]  /*2040*/  BSYNC B0 ;  /* 0x0000000000007941 */ /* 0x000fea0003800000 */
.L_x_23:
[----:B------:R-:W-:Y:S01]  /*2050*/  USHF.L.U32 UR6, UR4, 0x3, URZ ;  /* 0x0000000304067899 */ /* 0x000fe2000800063f */
[----:B-----5:R-:W-:Y:S01]  /*2060*/  HADD2.F32 R17, -RZ, R159.H0_H0 ;  /* 0x2000009fff117230 */ /* 0x020fe20000004100 */
[----:B------:R-:W-:Y:S01]  /*2070*/  USHF.L.U64.HI UR7, UR4, 0x3, UR5 ;  /* 0x0000000304077899 */ /* 0x000fe20008010205 */
[----:B------:R-:W-:-:S03]  /*2080*/  ISETP.GT.AND P0, PT, R5, 0x8, P4 ;  /* 0x000000080500780c */ /* 0x000fc60002704270 */
[----:B0-----:R-:W-:Y:S02]  /*2090*/  IMAD.U32 R160, RZ, RZ, UR6 ;  /* 0x00000006ffa07e24 */ /* 0x001fe4000f8e00ff */
[----:B------:R-:W-:Y:S01]  /*20a0*/  FMUL R10, R17, R2 ;  /* 0x00000002110a7220 */ /* 0x000fe20000400000 */
[----:B------:R-:W-:-:S03]  /*20b0*/  IMAD.U32 R161, RZ, RZ, UR7 ;  /* 0x00000007ffa17e24 */ /* 0x000fc6000f8e00ff */
[----:B------:R-:W-:Y:S01]  /*20c0*/  FFMA R10, R121, R0, R10 ;  /* 0x00000000790a7223 */ /* 0x000fe2000000000a */
[----:B------:R-:W-:-:S04]  /*20d0*/  IMAD.WIDE.U32 R160, R164, UR4, R160 ;  /* 0x00000004a4a07c25 */ /* 0x000fc8000f8e00a0 */
[----:B------:R-:W-:Y:S01]  /*20e0*/  IMAD.IADD R23, R158, 0x1, R161 ;  /* 0x000000019e177824 */ /* 0x000fe200078e02a1 */
[----:B------:R-:W-:Y:S02]  /*20f0*/  IADD3 R17, P2, R16, R160, RZ ;  /* 0x000000a010117210 */ /* 0x000fe40007f5e0ff */
[----:B------:R-:W-:-:S03]  /*2100*/  F2FP.F16.F32.PACK_AB R10, RZ, R10 ;  /* 0x0000000aff0a723e */ /* 0x000fc600000000ff */
[----:B------:R-:W-:Y:S01]  /*2110*/  IMAD.X R18, R23, 0x1, R19, P2 ;  /* 0x0000000117127824 */ /* 0x000fe200010e0613 */
[----:B------:R-:W-:Y:S01]  /*2120*/  LEA R16, P2, R17, UR10, 0x1 ;  /* 0x0000000a11107c11 */ /* 0x000fe2000f8408ff */
[----:B------:R-:W-:-:S03]  /*2130*/  @P1 IMAD.MOV.U32 R19, RZ, RZ, R155 ;  /* 0x000000ffff131224 */ /* 0x000fc600078e009b */
[----:B------:R-:W-:Y:S01]  /*2140*/  LEA.HI.X R17, R17, UR11, R18, 0x1, P2 ;  /* 0x0000000b11117c11 */ /* 0x000fe200090f0c12 */
[----:B------:R-:W-:-:S05]  /*2150*/  @P1 IMAD.MOV.U32 R18, RZ, RZ, R154 ;  /* 0x000000ffff121224 */ /* 0x000fca00078e009a */
[----:B------:R0:W-:Y:S04]  /*2160*/  @P1 STG.E.U16 desc[UR12][R18.64+0x2], R10 ;  /* 0x0000020a12001986 */ /* 0x0001e8000c10150c */
[----:B------:R-:W2:Y:S01]  /*2170*/  @P0 LDG.E.LTC128B.U16 R159, desc[UR12][R16.64] ;  /* 0x0000000c109f0981 */ /* 0x000ea2000c1e1520 */
[----:B------:R-:W-:Y:S01]  /*2180*/  IADD3 R22, P1, R22, R160, RZ ;  /* 0x000000a016167210 */ /* 0x000fe20007f3e0ff */
[----:B------:R-:W-:Y:S04]  /*2190*/  BSSY B0, `(.L_x_25) ;  /* 0x0000013000007945 */ /* 0x000fe80003800000 */
[----:B------:R-:W-:-:S02]  /*21a0*/  IMAD.X R23, R23, 0x1, R153, P1 ;  /* 0x0000000117177824 */ /* 0x000fc400008e0699 */
[----:B------:R-:W-:-:S03]  /*21b0*/  IMAD.WIDE.U32 R22, R4, UR8, R22 ;  /* 0x0000000804167c25 */ /* 0x000fc6000f8e0016 */
[----:B------:R-:W-:Y:S01]  /*21c0*/  IADD3 R6, P1, P2, R6, R22, R12 ;  /* 0x0000001606067210 */ /* 0x000fe20007a3e00c */
[----:B------:R-:W-:Y:S01]  /*21d0*/  IMAD.IADD R12, R11, 0x1, R23 ;  /* 0x000000010b0c7824 */ /* 0x000fe200078e0217 */
[----:B------:R-:W-:Y:S02]  /*21e0*/  SHF.L.U64.HI R11, R9, 0x1, R8 ;  /* 0x00000001090b7819 */ /* 0x000fe40000010208 */
[----:B0-----:R-:W-:Y:S02]  /*21f0*/  LEA R18, P3, R6, UR10, 0x1 ;  /* 0x0000000a06127c11 */ /* 0x001fe4000f8608ff */
[----:B------:R-:W-:Y:S02]  /*2200*/  IADD3.X R3, R3, R12, R13, P1, P2 ;  /* 0x0000000c03037210 */ /* 0x000fe40000fe440d */
[----:B------:R-:W-:Y:S02]  /*2210*/  LEA R8, P2, R9, R154, 0x1 ;  /* 0x0000009a09087211 */ /* 0x000fe400078408ff */
[----:B------:R-:W-:-:S02]  /*2220*/  ISETP.GT.AND P1, PT, R5, 0x8, P6 ;  /* 0x000000080500780c */ /* 0x000fc40003724270 */
[----:B------:R-:W-:Y:S01]  /*2230*/  LEA.HI.X R19, R6, UR11, R3, 0x1, P3 ;  /* 0x0000000b06137c11 */ /* 0x000fe200098f0c03 */
[----:B------:R-:W-:Y:S02]  /*2240*/  IMAD.X R9, R11, 0x1, R155, P2 ;  /* 0x000000010b097824 */ /* 0x000fe400010e069b */
[----:B--2---:R-:W-:-:S05]  /*2250*/  HADD2.F32 R121, -RZ, R159.H0_H0 ;  /* 0x2000009fff797230 */ /* 0x004fca0000004100 */
[----:B------:R-:W-:-:S04]  /*2260*/  FMUL R121, R121, R2 ;  /* 0x0000000279797220 */ /* 0x000fc80000400000 */
[----:B------:R-:W-:-:S05]  /*2270*/  FFMA R121, R122, R0, R121 ;  /* 0x000000007a797223 */ /* 0x000fca0000000079 */
[----:B------:R-:W-:-:S05]  /*2280*/  F2FP.F16.F32.PACK_AB R121, RZ, R121 ;  /* 0x00000079ff79723e */ /* 0x000fca00000000ff */
[----:B------:R0:W-:Y:S01]  /*2290*/  @P0 STG.E.U16 desc[UR12][R8.64], R121 ;  /* 0x0000007908000986 */ /* 0x0001e2000c10150c */
[----:B------:R-:W-:Y:S05]  /*22a0*/  @!P1 BRA `(.L_x_26) ;  /* 0x0000000000049947 */ /* 0x000fea0003800000 */
[----:B------:R2:W5:Y:S02]  /*22b0*/  LDG.E.LTC128B.U16 R159, desc[UR12][R18.64+0x2] ;  /* 0x0000020c129f7981 */ /* 0x000564000c1e1520 */
.L_x_26:
[----:B------:R-:W-:Y:S05]  /*22c0*/  BSYNC B0 ;  /* 0x0000000000007941 */ /* 0x000fea0003800000 */
.L_x_25:
[----:B-----5:R-:W-:Y:S01]  /*22d0*/  HADD2.F32 R3, -RZ, R159.H0_H0 ;  /* 0x2000009fff037230 */ /* 0x020fe20000004100 */
[----:B------:R-:W-:Y:S01]  /*22e0*/  ISETP.GT.AND P3, PT, R7, 0x8, PT ;  /* 0x000000080700780c */ /* 0x000fe20003f64270 */
[----:B------:R-:W-:Y:S01]  /*22f0*/  BSSY B0, `(.L_x_27) ;  /* 0x000000a000007945 */ /* 0x000fe20003800000 */
[----:B------:R-:W-:Y:S02]  /*2300*/  LOP3.LUT R120, R120, 0xfffffffb, RZ, 0xc0, !PT ;  /* 0xfffffffb78787812 */ /* 0x000fe400078ec0ff */
[----:B------:R-:W-:Y:S01]  /*2310*/  FMUL R4, R3, R2 ;  /* 0x0000000203047220 */ /* 0x000fe20000400000 */
[----:B------:R-:W-:-:S03]  /*2320*/  ISETP.GT.AND P0, PT, R5, RZ, P3 ;  /* 0x000000ff0500720c */ /* 0x000fc60001f04270 */
[----:B------:R-:W-:-:S05]  /*2330*/  FFMA R4, R123, R0, R4 ;  /* 0x000000007b047223 */ /* 0x000fca0000000004 */
[----:B------:R-:W-:Y:S02]  /*2340*/  F2FP.F16.F32.PACK_AB R4, RZ, R4 ;  /* 0x00000004ff04723e */ /* 0x000fe400000000ff */
[----:B------:R-:W-:-:S03]  /*2350*/  @P3 LOP3.LUT R120, R120, 0x4, RZ, 0xfc, !PT ;  /* 0x0000000478783812 */ /* 0x000fc600078efcff */
[----:B------:R3:W-:Y:S01]  /*2360*/  @P1 STG.E.U16 desc[UR12][R8.64+0x2], R4 ;  /* 0x0000020408001986 */ /* 0x0007e2000c10150c */
[----:B------:R-:W-:Y:S05]  /*2370*/  @!P0 BRA `(.L_x_28) ;  /* 0x0000000000048947 */ /* 0x000fea0003800000 */
[----:B------:R4:W5:Y:S02]  /*2380*/  LDG.E.LTC128B.U16 R159, desc[UR12][R156.64+0x10] ;  /* 0x0000100c9c9f7981 */ /* 0x000964000c1e1520 */
.L_x_28:
[----:B------:R-:W-:Y:S05]  /*2390*/  BSYNC B0 ;  /* 0x0000000000007941 */ /* 0x000fea0003800000 */
.L_x_27:
[----:B-----5:R-:W-:Y:S01]  /*23a0*/  HADD2.F32 R3, -RZ, R159.H0_H0 ;  /* 0x2000009fff037230 */ /* 0x020fe20000004100 */
[----:B------:R-:W-:Y:S01]  /*23b0*/  ISETP.GT.AND P2, PT, R7, 0x9, PT ;  /* 0x000000090700780c */ /* 0x000fe20003f44270 */
[----:B------:R-:W-:Y:S01]  /*23c0*/  @P0 IMAD.MOV.U32 R10, RZ, RZ, R154 ;  /* 0x000000ffff0a0224 */ /* 0x000fe200078e009a */
[----:B------:R-:W-:Y:S01]  /*23d0*/  LOP3.LUT R120, R120, 0xfffffff7, RZ, 0xc0, !PT ;  /* 0xfffffff778787812 */ /* 0x000fe200078ec0ff */
[----:B------:R-:W-:Y:S02]  /*23e0*/  @P0 IMAD.MOV.U32 R11, RZ, RZ, R155 ;  /* 0x000000ffff0b0224 */ /* 0x000fe400078e009b */
[----:B------:R-:W-:Y:S01]  /*23f0*/  FMUL R3, R3, R2 ;  /* 0x0000000203037220 */ /* 0x000fe20000400000 */
[----:B------:R-:W-:Y:S01]  /*2400*/  ISETP.GT.AND P1, PT, R5, RZ, P2 ;  /* 0x000000ff0500720c */ /* 0x000fe20001724270 */
[----:B------:R-:W-:Y:S02]  /*2410*/  BSSY B0, `(.L_x_29) ;  /* 0x0000007000007945 */ /* 0x000fe40003800000 */
[----:B------:R-:W-:-:S05]  /*2420*/  FFMA R3, R124, R0, R3 ;  /* 0x000000007c037223 */ /* 0x000fca0000000003 */
[----:B------:R-:W-:Y:S02]  /*2430*/  F2FP.F16.F32.PACK_AB R3, RZ, R3 ;  /* 0x00000003ff03723e */ /* 0x000fe400000000ff */
[----:B------:R-:W-:-:S03]  /*2440*/  @P2 LOP3.LUT R120, R120, 0x8, RZ, 0xfc, !PT ;  /* 0x0000000878782812 */ /* 0x000fc600078efcff */
[----:B------:R0:W-:Y:S01]  /*2450*/  @P0 STG.E.U16 desc[UR12][R10.64+0x10], R3 ;  /* 0x000010030a000986 */ /* 0x0001e2000c10150c */
[----:B------:R-:W-:Y:S05]  /*2460*/  @!P1 BRA `(.L_x_30) ;  /* 0x0000000000049947 */ /* 0x000fea0003800000 */
[----:B------:R0:W5:Y:S02]  /*2470*/  LDG.E.LTC128B.U16 R159, desc[UR12][R156.64+0x12] ;  /* 0x0000120c9c9f7981 */ /* 0x000164000c1e1520 */
.L_x_30:
[----:B------:R-:W-:Y:S05]  /*2480*/  BSYNC B0 ;  /* 0x0000000000007941 */ /* 0x000fea0003800000 */
.L_x_29:
[----:B0----5:R-:W-:Y:S01]  /*2490*/  HADD2.F32 R3, -RZ, R159.H0_H0 ;  /* 0x2000009fff037230 */ /* 0x021fe20000004100 */
[----:B------:R-:W-:Y:S01]  /*24a0*/  ISETP.GT.AND P0, PT, R5, 0x8, P3 ;  /* 0x000000080500780c */ /* 0x000fe20001f04270 */
[----:B------:R-:W-:Y:S01]  /*24b0*/  @P1 IMAD.MOV.U32 R10, RZ, RZ, R154 ;  /* 0x000000ffff0a1224 */ /* 0x000fe200078e009a */
[----:B------:R-:W-:Y:S01]  /*24c0*/  BSSY B0, `(.L_x_31) ;  /* 0x0000008000007945 */ /* 0x000fe20003800000 */
[----:B------:R-:W-:Y:S02]  /*24d0*/  @P1 IMAD.MOV.U32 R11, RZ, RZ, R155 ;  /* 0x000000ffff0b1224 */ /* 0x000fe400078e009b */
[----:B---3--:R-:W-:-:S04]  /*24e0*/  FMUL R4, R3, R2 ;  /* 0x0000000203047220 */ /* 0x008fc80000400000 */
[----:B------:R-:W-:-:S05]  /*24f0*/  FFMA R4, R125, R0, R4 ;  /* 0x000000007d047223 */ /* 0x000fca0000000004 */
[----:B------:R-:W-:-:S05]  /*2500*/  F2FP.F16.F32.PACK_AB R4, RZ, R4 ;  /* 0x00000004ff04723e */ /* 0x000fca00000000ff */
[----:B------:R0:W-:Y:S01]  /*2510*/  @P1 STG.E.U16 desc[UR12][R10.64+0x12], R4 ;  /* 0x000012040a001986 */ /* 0x0001e2000c10150c */
[----:B------:R-:W-:Y:S05]  /*2520*/  @!P0 BRA `(.L_x_32) ;  /* 0x0000000000048947 */ /* 0x000fea0003800000 */
[----:B------:R3:W5:Y:S02]  /*2530*/  LDG.E.LTC128B.U16 R159, desc[UR12][R18.64+0x10] ;  /* 0x0000100c129f7981 */ /* 0x000764000c1e1520 */
.L_x_32:
[----:B------:R-:W-:Y:S05]  /*2540*/  BSYNC B0 ;  /* 0x0000000000007941 */ /* 0x000fea0003800000 */
.L_x_31:
[----:B-----5:R-:W-:Y:S01]  /*2550*/  HADD2.F32 R3, -RZ, R159.H0_H0 ;  /* 0x2000009fff037230 */ /* 0x020fe20000004100 */
[----:B------:R-:W-:Y:S01]  /*2560*/  ISETP.GT.AND P1, PT, R5, 0x8, P2 ;  /* 0x000000080500780c */ /* 0x000fe20001724270 */
[----:B------:R-:W-:Y:S03]  /*2570*/  BSSY B0, `(.L_x_33) ;  /* 0x0000007000007945 */ /* 0x000fe60003800000 */
[----:B------:R-:W-:-:S04]  /*2580*/  FMUL R3, R3, R2 ;  /* 0x0000000203037220 */ /* 0x000fc80000400000 */
[----:B------:R-:W-:-:S05]  /*2590*/  FFMA R3, R126, R0, R3 ;  /* 0x000000007e037223 */ /* 0x000fca0000000003 */
[----:B------:R-:W-:-:S05]  /*25a0*/  F2FP.F16.F32.PACK_AB R3, RZ, R3 ;  /* 0x00000003ff03723e */ /* 0x000fca00000000ff */
[----:B------:R0:W-:Y:S01]  /*25b0*/  @P0 STG.E.U16 desc[UR12][R8.64+0x10], R3 ;  /* 0x0000100308000986 */ /* 0x0001e2000c10150c */
[----:B------:R-:W-:Y:S05]  /*25c0*/  @!P1 BRA `(.L_x_34) ;  /* 0x0000000000049947 */ /* 0x000fea0003800000 */
[----:B------:R0:W5:Y:S02]  /*25d0*/  LDG.E.LTC128B.U16 R159, desc[UR12][R18.64+0x12] ;  /* 0x0000120c129f7981 */ /* 0x000164000c1e1520 */
.L_x_34:
[----:B------:R-:W-:Y:S05]  /*25e0*/  BSYNC B0 ;  /* 0x0000000000007941 */ /* 0x000fea0003800000 */
.L_x_33:
[----:B0----5:R-:W-:Y:S01]  /*25f0*/  HADD2.F32 R3, -RZ, R159.H0_H0 ;  /* 0x2000009fff037230 */ /* 0x021fe20000004100 */
        /* <DEDUP_REMOVED lines=11> */
.L_x_36:
[----:B------:R-:W-:Y:S05]  /*26b0*/  BSYNC B0 ;  /* 0x0000000000007941 */ /* 0x000fea0003800000 */
.L_x_35:
[----:B-----5:R-:W-:Y:S01]  /*26c0*/  HADD2.F32 R3, -RZ, R159.H0_H0 ;  /* 0x2000009fff037230 */ /* 0x020fe20000004100 */
[----:B------:R-:W-:Y:S01]  /*26d0*/  ISETP.GT.AND P1, PT, R7, 0x11, PT ;  /* 0x000000110700780c */ /* 0x000fe20003f24270 */
[----:B------:R-:W-:Y:S01]  /*26e0*/  @P0 IMAD.MOV.U32 R10, RZ, RZ, R154 ;  /* 0x000000ffff0a0224 */ /* 0x000fe200078e009a */
[----:B------:R-:W-:Y:S01]  /*26f0*/  LOP3.LUT R120, R120, 0xffffffdf, RZ, 0xc0, !PT ;  /* 0xffffffdf78787812 */ /* 0x000fe200078ec0ff */
[----:B------:R-:W-:Y:S02]  /*2700*/  @P0 IMAD.MOV.U32 R11, RZ, RZ, R155 ;  /* 0x000000ffff0b0224 */ /* 0x000fe400078e009b */
[----:B------:R-:W-:Y:S01]  /*2710*/  FMUL R3, R3, R2 ;  /* 0x0000000203037220 */ /* 0x000fe20000400000 */
[----:B------:R-:W-:Y:S03]  /*2720*/  BSSY B0, `(.L_x_37) ;  /* 0x0000008000007945 */ /* 0x000fe60003800000 */
[----:B------:R-:W-:-:S05]  /*2730*/  FFMA R3, R128, R0, R3 ;  /* 0x0000000080037223 */ /* 0x000fca0000000003 */
[----:B------:R-:W-:Y:S02]  /*2740*/  F2FP.F16.F32.PACK_AB R3, RZ, R3 ;  /* 0x00000003ff03723e */ /* 0x000fe400000000ff */
[----:B------:R-:W-:-:S03]  /*2750*/  @P1 LOP3.LUT R120, R120, 0x20, RZ, 0xfc, !PT ;  /* 0x0000002078781812 */ /* 0x000fc600078efcff */
[----:B------:R0:W-:Y:S01]  /*2760*/  @P0 STG.E.U16 desc[UR12][R10.64+0x20], R3 ;  /* 0x000020030a000986 */ /* 0x0001e2000c10150c */
[----:B------:R-:W-:-:S13]  /*2770*/  ISETP.GT.AND P0, PT, R5, RZ, P1 ;  /* 0x000000ff0500720c */ /* 0x000fda0000f04270 */
[----:B0-----:R-:W-:Y:S05]  /*2780*/  @!P0 BRA `(.L_x_38) ;  /* 0x0000000000048947 */ /* 0x001fea0003800000 */
[----:B------:R0:W5:Y:S02]  /*2790*/  LDG.E.LTC128B.U16 R159, desc[UR12][R156.64+0x22] ;  /* 0x0000220c9c9f7981 */ /* 0x000164000c1e1520 */
.L_x_38:
[----:B------:R-:W-:Y:S05]  /*27a0*/  BSYNC B0 ;  /* 0x0000000000007941 */ /* 0x000fea0003800000 */
.L_x_37:
[----:B-----5:R-:W-:Y:S01]  /*27b0*/  HADD2.F32 R3, -RZ, R159.H0_H0 ;  /* 0x2000009fff037230 */ /* 0x020fe20000004100 */
[----:B------:R-:W-:Y:S01]  /*27c0*/  BSSY B0, `(.L_x_39) ;  /* 0x000000a000007945 */ /* 0x000fe20003800000 */
[----:B------:R-:W-:Y:S02]  /*27d0*/  @P0 IMAD.MOV.U32 R10, RZ, RZ, R154 ;  /* 0x000000ffff0a0224 */ /* 0x000fe400078e009a */
[----:B------:R-:W-:Y:S02]  /*27e0*/  @P0 IMAD.MOV.U32 R11, RZ, RZ, R155 ;  /* 0x000000ffff0b0224 */ /* 0x000fe400078e009b */
[----:B------:R-:W-:-:S04]  /*27f0*/  FMUL R4, R3, R2 ;  /* 0x0000000203047220 */ /* 0x000fc80000400000 */
[----:B------:R-:W-:-:S05]  /*2800*/  FFMA R4, R129, R0, R4 ;  /* 0x0000000081047223 */ /* 0x000fca0000000004 */
[----:B------:R-:W-:-:S05]  /*2810*/  F2FP.F16.F32.PACK_AB R4, RZ, R4 ;  /* 0x00000004ff04723e */ /* 0x000fca00000000ff */
[----:B------:R0:W-:Y:S01]  /*2820*/  @P0 STG.E.U16 desc[UR12][R10.64+0x22], R4 ;  /* 0x000022040a000986 */ /* 0x0001e2000c10150c */
[----:B------:R-:W-:-:S13]  /*2830*/  ISETP.GT.AND P0, PT, R5, 0x8, P2 ;  /* 0x000000080500780c */ /* 0x000fda0001704270 */
[----:B0-----:R-:W-:Y:S05]  /*2840*/  @!P0 BRA `(.L_x_40) ;  /* 0x0000000000048947 */ /* 0x001fea0003800000 */
[----:B------:R0:W5:Y:S02]  /*2850*/  LDG.E.LTC128B.U16 R159, desc[UR12][R18.64+0x20] ;  /* 0x0000200c129f7981 */ /* 0x000164000c1e1520 */
.L_x_40:
[----:B------:R-:W-:Y:S05]  /*2860*/  BSYNC B0 ;  /* 0x0000000000007941 */ /* 0x000fea0003800000 */
.L_x_39:
[----:B-----5:R-:W-:Y:S01]  /*2870*/  HADD2.F32 R3, -RZ, R159.H0_H0 ;  /* 0x2000009fff037230 */ /* 0x020fe20000004100 */
[----:B------:R-:W-:Y:S04]  /*2880*/  BSSY B0, `(.L_x_41) ;  /* 0x0000008000007945 */ /* 0x000fe80003800000 */
[----:B------:R-:W-:-:S04]  /*2890*/  FMUL R3, R3, R2 ;  /* 0x0000000203037220 */ /* 0x000fc80000400000 */
[----:B------:R-:W-:-:S05]  /*28a0*/  FFMA R3, R130, R0, R3 ;  /* 0x0000000082037223 */ /* 0x000fca0000000003 */
[----:B------:R-:W-:-:S05]  /*28b0*/  F2FP.F16.F32.PACK_AB R3, RZ, R3 ;  /* 0x00000003ff03723e */ /* 0x000fca00000000ff */
[----:B------:R0:W-:Y:S01]  /*28c0*/  @P0 STG.E.U16 desc[UR12][R8.64+0x20], R3 ;  /* 0x0000200308000986 */ /* 0x0001e2000c10150c */
[----:B------:R-:W-:-:S13]  /*28d0*/  ISETP.GT.AND P0, PT, R5, 0x8, P1 ;  /* 0x000000080500780c */ /* 0x000fda0000f04270 */
[----:B0-----:R-:W-:Y:S05]  /*28e0*/  @!P0 BRA `(.L_x_42) ;  /* 0x0000000000048947 */ /* 0x001fea0003800000 */
[----:B------:R0:W5:Y:S02]  /*28f0*/  LDG.E.LTC128B.U16 R159, desc[UR12][R18.64+0x22] ;  /* 0x0000220c129f7981 */ /* 0x000164000c1e1520 */
.L_x_42:
[----:B------:R-:W-:Y:S05]  /*2900*/  BSYNC B0 ;  /* 0x0000000000007941 */ /* 0x000fea0003800000 */
.L_x_41:
[----:B-----5:R-:W-:Y:S01]  /*2910*/  HADD2.F32 R3, -RZ, R159.H0_H0 ;  /* 0x2000009fff037230 */ /* 0x020fe20000004100 */
[C---:B------:R-:W-:Y:S01]  /*2920*/  SHF.L.U64.HI R15, R14.reuse, 0x7, R15 ;  /* 0x000000070e0f7819 */ /* 0x040fe2000001020f */
[----:B------:R-:W-:Y:S01]  /*2930*/  IMAD.SHL.U32 R13, R14, 0x80, RZ ;  /* 0x000000800e0d7824 */ /* 0x000fe200078e00ff */
[----:B------:R-:W-:Y:S01]  /*2940*/  ISETP.GT.AND P2, PT, R7, 0x18, PT ;  /* 0x000000180700780c */ /* 0x000fe20003f44270 */
[----:B------:R-:W-:Y:S01]  /*2950*/  BSSY B0, `(.L_x_43) ;  /* 0x000000f000007945 */ /* 0x000fe20003800000 */
[----:B------:R-:W-:Y:S01]  /*2960*/  FMUL R4, R3, R2 ;  /* 0x0000000203047220 */ /* 0x000fe20000400000 */
[----:B------:R-:W-:Y:S02]  /*2970*/  LOP3.LUT R120, R120, 0xffffffbf, RZ, 0xc0, !PT ;  /* 0xffffffbf78787812 */ /* 0x000fe400078ec0ff */
[----:B------:R-:W-:Y:S01]  /*2980*/  LOP3.LUT R3, R13, 0x2, RZ, 0xfc, !PT ;  /* 0x000000020d037812 */ /* 0x000fe200078efcff */
[----:B------:R-:W-:-:S05]  /*2990*/  FFMA R4, R131, R0, R4 ;  /* 0x0000000083047223 */ /* 0x000fca0000000004 */
[----:B------:R-:W-:Y:S02]  /*29a0*/  F2FP.F16.F32.PACK_AB R4, RZ, R4 ;  /* 0x00000004ff04723e */ /* 0x000fe400000000ff */
[----:B------:R-:W-:-:S03]  /*29b0*/  @P2 LOP3.LUT R120, R120, 0x40, RZ, 0xfc, !PT ;  /* 0x0000004078782812 */ /* 0x000fc600078efcff */
[----:B------:R0:W-:Y:S01]  /*29c0*/  @P0 STG.E.U16 desc[UR12][R8.64+0x22], R4 ;  /* 0x0000220408000986 */ /* 0x0001e2000c10150c */
[----:B------:R-:W-:-:S05]  /*29d0*/  IADD3 R124, P0, R3, R154, RZ ;  /* 0x0000009a037c7210 */ /* 0x000fca0007f1e0ff */
[----:B------:R-:W-:Y:S01]  /*29e0*/  IMAD.X R125, R15, 0x1, R155, P0 ;  /* 0x000000010f7d7824 */ /* 0x000fe200000e069b */
[----:B------:R-:W-:-:S05]  /*29f0*/  IADD3 R10, P0, R13, R154, RZ ;  /* 0x0000009a0d0a7210 */ /* 0x000fca0007f1e0ff */
[----:B------:R-:W-:Y:S01]  /*2a00*/  IMAD.X R11, R15, 0x1, R155, P0 ;  /* 0x000000010f0b7824 */ /* 0x000fe200000e069b */
[----:B------:R-:W-:-:S13]  /*2a10*/  ISETP.GT.AND P0, PT, R5, RZ, P2 ;  /* 0x000000ff0500720c */ /* 0x000fda0001704270 */
[----:B0-----:R-:W-:Y:S05]  /*2a20*/  @!P0 BRA `(.L_x_44) ;  /* 0x0000000000048947 */ /* 0x001fea0003800000 */
[----:B------:R0:W5:Y:S02]  /*2a30*/  LDG.E.LTC128B.U16 R159, desc[UR12][R156.64+0x30] ;  /* 0x0000300c9c9f7981 */ /* 0x000164000c1e1520 */
.L_x_44:
[----:B------:R-:W-:Y:S05]  /*2a40*/  BSYNC B0 ;  /* 0x0000000000007941 */ /* 0x000fea0003800000 */
.L_x_43:
[----:B-----5:R-:W-:Y:S01]  /*2a50*/  HADD2.F32 R23, -RZ, R159.H0_H0 ;  /* 0x2000009fff177230 */ /* 0x020fe20000004100 */
[----:B------:R-:W-:Y:S01]  /*2a60*/  ISETP.GT.AND P1, PT, R7, 0x19, PT ;  /* 0x000000190700780c */ /* 0x000fe20003f24270 */
[----:B------:R-:W-:Y:S01]  /*2a70*/  @P0 IMAD.MOV.U32 R22, RZ, RZ, R154 ;  /* 0x000000ffff160224 */ /* 0x000fe200078e009a */
[----:B------:R-:W-:Y:S01]  /*2a80*/  LOP3.LUT R120, R120, 0xffffff7f, RZ, 0xc0, !PT ;  /* 0xffffff7f78787812 */ /* 0x000fe200078ec0ff */
[----:B------:R-:W-:Y:S01]  /*2a90*/  BSSY B0, `(.L_x_45) ;  /* 0x000000b000007945 */ /* 0x000fe20003800000 */
[----:B------:R-:W-:-:S04]  /*2aa0*/  FMUL R23, R23, R2 ;  /* 0x0000000217177220 */ /* 0x000fc80000400000 */
[----:B------:R-:W-:-:S05]  /*2ab0*/  FFMA R23, R132, R0, R23 ;  /* 0x0000000084177223 */ /* 0x000fca0000000017 */
[----:B------:R-:W-:Y:S02]  /*2ac0*/  F2FP.F16.F32.PACK_AB R23, RZ, R23 ;  /* 0x00000017ff17723e */ /* 0x000fe400000000ff */
[----:B------:R-:W-:Y:S02]  /*2ad0*/  @P1 LOP3.LUT R120, R120, 0x80, RZ, 0xfc, !PT ;  /* 0x0000008078781812 */ /* 0x000fe400078efcff */
[----:B------:R-:W-:Y:S01]  /*2ae0*/  PRMT R4, R23, 0x7610, R4 ;  /* 0x0000761017047816 */ /* 0x000fe20000000004 */
[----:B------:R-:W-:-:S05]  /*2af0*/  @P0 IMAD.MOV.U32 R23, RZ, RZ, R155 ;  /* 0x000000ffff170224 */ /* 0x000fca00078e009b */
[----:B------:R0:W-:Y:S01]  /*2b00*/  @P0 STG.E.U16 desc[UR12][R22.64+0x30], R4 ;  /* 0x0000300416000986 */ /* 0x0001e2000c10150c */
[----:B------:R-:W-:-:S13]  /*2b10*/  ISETP.GT.AND P0, PT, R5, RZ, P1 ;  /* 0x000000ff0500720c */ /* 0x000fda0000f04270 */
[----:B0-----:R-:W-:Y:S05]  /*2b20*/  @!P0 BRA `(.L_x_46) ;  /* 0x0000000000048947 */ /* 0x001fea0003800000 */
[----:B------:R0:W5:Y:S02]  /*2b30*/  LDG.E.LTC128B.U16 R159, desc[UR12][R156.64+0x32] ;  /* 0x0000320c9c9f7981 */ /* 0x000164000c1e1520 */
.L_x_46:
[----:B------:R-:W-:Y:S05]  /*2b40*/  BSYNC B0 ;  /* 0x0000000000007941 */ /* 0x000fea0003800000 */
.L_x_45:
[----:B-----5:R-:W-:Y:S01]  /*2b50*/  HADD2.F32 R23, -RZ, R159.H0_H0 ;  /* 0x2000009fff177230 */ /* 0x020fe20000004100 */
[----:B------:R-:W-:Y:S01]  /*2b60*/  BSSY B0, `(.L_x_47) ;  /* 0x000000a000007945 */ /* 0x000fe20003800000 */
[----:B------:R-:W-:-:S03]  /*2b70*/  @P0 IMAD.MOV.U32 R22, RZ, RZ, R154 ;  /* 0x000000ffff160224 */ /* 0x000fc600078e009a */
[----:B------:R-:W-:Y:S01]  /*2b80*/  FMUL R4, R23, R2 ;  /* 0x0000000217047220 */ /* 0x000fe20000400000 */
[----:B------:R-:W-:-:S03]  /*2b90*/  @P0 IMAD.MOV.U32 R23, RZ, RZ, R155 ;  /* 0x000000ffff170224 */ /* 0x000fc600078e009b */
[----:B------:R-:W-:-:S05]  /*2ba0*/  FFMA R4, R133, R0, R4 ;  /* 0x0000000085047223 */ /* 0x000fca0000000004 */
[----:B------:R-:W-:-:S05]  /*2bb0*/  F2FP.F16.F32.PACK_AB R4, RZ, R4 ;  /* 0x00000004ff04723e */ /* 0x000fca00000000ff */
[----:B------:R0:W-:Y:S01]  /*2bc0*/  @P0 STG.E.U16 desc[UR12][R22.64+0x32], R4 ;  /* 0x0000320416000986 */ /* 0x0001e2000c10150c */
[----:B------:R-:W-:-:S13]  /*2bd0*/  ISETP.GT.AND P0, PT, R5, 0x8, P2 ;  /* 0x000000080500780c */ /* 0x000fda0001704270 */
[----:B0-----:R-:W-:Y:S05]  /*2be0*/  @!P0 BRA `(.L_x_48) ;  /* 0x0000000000048947 */ /* 0x001fea0003800000 */
[----:B------:R0:W5:Y:S02]  /*2bf0*/  LDG.E.LTC128B.U16 R159, desc[UR12][R18.64+0x30] ;  /* 0x0000300c129f7981 */ /* 0x000164000c1e1520 */
.L_x_48:
[----:B------:R-:W-:Y:S05]  /*2c00*/  BSYNC B0 ;  /* 0x0000000000007941 */ /* 0x000fea0003800000 */
.L_x_47:
        /* <DEDUP_REMOVED lines=9> */
.L_x_50:
[----:B------:R-:W-:Y:S05]  /*2ca0*/  BSYNC B0 ;  /* 0x0000000000007941 */ /* 0x000fea0003800000 */
.L_x_49:
[----:B-----5:R-:W-:Y:S01]  /*2cb0*/  HADD2.F32 R23, -RZ, R159.H0_H0 ;  /* 0x2000009fff177230 */ /* 0x020fe20000004100 */
[----:B------:R-:W-:Y:S01]  /*2cc0*/  ISETP.GT.AND P2, PT, R7, 0x20, PT ;  /* 0x000000200700780c */ /* 0x000fe20003f44270 */
[----:B------:R-:W-:Y:S01]  /*2cd0*/  BSSY B0, `(.L_x_51) ;  /* 0x000000a000007945 */ /* 0x000fe20003800000 */
[----:B------:R-:W-:Y:S02]  /*2ce0*/  LOP3.LUT R120, R120, 0xfffffeff, RZ, 0xc0, !PT ;  /* 0xfffffeff78787812 */ /* 0x000fe400078ec0ff */
[----:B------:R-:W-:-:S04]  /*2cf0*/  FMUL R4, R23, R2 ;  /* 0x0000000217047220 */ /* 0x000fc80000400000 */
[----:B------:R-:W-:-:S05]  /*2d00*/  FFMA R4, R135, R0, R4 ;  /* 0x0000000087047223 */ /* 0x000fca0000000004 */
[----:B------:R-:W-:Y:S02]  /*2d10*/  F2FP.F16.F32.PACK_AB R4, RZ, R4 ;  /* 0x00000004ff04723e */ /* 0x000fe400000000ff */
[----:B------:R-:W-:-:S03]  /*2d20*/  @P2 LOP3.LUT R120, R120, 0x100, RZ, 0xfc, !PT ;  /* 0x0000010078782812 */ /* 0x000fc600078efcff */
[----:B------:R0:W-:Y:S01]  /*2d30*/  @P0 STG.E.U16 desc[UR12][R8.64+0x32], R4 ;  /* 0x0000320408000986 */ /* 0x0001e2000c10150c */
[----:B------:R-:W-:-:S13]  /*2d40*/  ISETP.GT.AND P0, PT, R5, RZ, P2 ;  /* 0x000000ff0500720c */ /* 0x000fda0001704270 */
[----:B0-----:R-:W-:Y:S05]  /*2d50*/  @!P0 BRA `(.L_x_52) ;  /* 0x0000000000048947 */ /* 0x001fea0003800000 */
[----:B------:R0:W5:Y:S02]  /*2d60*/  LDG.E.LTC128B.U16 R159, desc[UR12][R156.64+0x40] ;  /* 0x0000400c9c9f7981 */ /* 0x000164000c1e1520 */
.L_x_52:
[----:B------:R-:W-:Y:S05]  /*2d70*/  BSYNC B0 ;  /* 0x0000000000007941 */ /* 0x000fea0003800000 */
.L_x_51:
        /* <DEDUP_REMOVED lines=15> */
.L_x_54:
[----:B------:R-:W-:Y:S05]  /*2e70*/  BSYNC B0 ;  /* 0x0000000000007941 */ /* 0x000fea0003800000 */
.L_x_53:
        /* <DEDUP_REMOVED lines=11> */
.L_x_56:
[----:B------:R-:W-:Y:S05]  /*2f30*/  BSYNC B0 ;  /* 0x0000000000007941 */ /* 0x000fea0003800000 */
.L_x_55:
        /* <DEDUP_REMOVED lines=9> */
.L_x_58:
[----:B------:R-:W-:Y:S05]  /*2fd0*/  BSYNC B0 ;  /* 0x0000000000007941 */ /* 0x000fea0003800000 */
.L_x_57:
        /* <DEDUP_REMOVED lines=12> */
.L_x_60:
[----:B------:R-:W-:Y:S05]  /*30a0*/  BSYNC B0 ;  /* 0x0000000000007941 */ /* 0x000fea0003800000 */
.L_x_59:
        /* <DEDUP_REMOVED lines=15> */
.L_x_62:
[----:B------:R-:W-:Y:S05]  /*31a0*/  BSYNC B0 ;  /* 0x0000000000007941 */ /* 0x000fea0003800000 */
.L_x_61:
        /* <DEDUP_REMOVED lines=11> */
.L_x_64:
[----:B------:R-:W-:Y:S05]  /*3260*/  BSYNC B0 ;  /* 0x0000000000007941 */ /* 0x000fea0003800000 */
.L_x_63:
        /* <DEDUP_REMOVED lines=9> */
.L_x_66:
[----:B------:R-:W-:Y:S05]  /*3300*/  BSYNC B0 ;  /* 0x0000000000007941 */ /* 0x000fea0003800000 */
.L_x_65:
[----:B-----5:R-:W-:Y:S01]  /*3310*/  HADD2.F32 R23, -RZ, R159.H0_H0 ;  /* 0x2000009fff177230 */ /* 0x020fe20000004100 */
[----:B------:R-:W-:Y:S01]  /*3320*/  ISETP.GT.AND P3, PT, R7, 0x30, PT ;  /* 0x000000300700780c */ /* 0x000fe20003f64270 */
[----:B------:R-:W-:Y:S03]  /*3330*/  BSSY B0, `(.L_x_67) ;  /* 0x0000008000007945 */ /* 0x000fe60003800000 */
[----:B------:R-:W-:-:S04]  /*3340*/  FMUL R4, R23, R2 ;  /* 0x0000000217047220 */ /* 0x000fc80000400000 */
[----:B------:R-:W-:-:S05]  /*3350*/  FFMA R4, R143, R0, R4 ;  /* 0x000000008f047223 */ /* 0x000fca0000000004 */
[----:B------:R-:W-:-:S05]  /*3360*/  F2FP.F16.F32.PACK_AB R4, RZ, R4 ;  /* 0x00000004ff04723e */ /* 0x000fca00000000ff */
[----:B------:R0:W-:Y:S01]  /*3370*/  @P0 STG.E.U16 desc[UR12][R8.64+0x52], R4 ;  /* 0x0000520408000986 */ /* 0x0001e2000c10150c */
[----:B------:R-:W-:-:S13]  /*3380*/  ISETP.GT.AND P0, PT, R5, RZ, P3 ;  /* 0x000000ff0500720c */ /* 0x000fda0001f04270 */
[----:B0-----:R-:W-:Y:S05]  /*3390*/  @!P0 BRA `(.L_x_68) ;  /* 0x0000000000048947 */ /* 0x001fea0003800000 */
[----:B------:R0:W5:Y:S02]  /*33a0*/  LDG.E.LTC128B.U16 R159, desc[UR12][R156.64+0x60] ;  /* 0x0000600c9c9f7981 */ /* 0x000164000c1e1520 */
.L_x_68:
[----:B------:R-:W-:Y:S05]  /*33b0*/  BSYNC B0 ;  /* 0x0000000000007941 */ /* 0x000fea0003800000 */
.L_x_67:
[----:B-----5:R-:W-:Y:S01]  /*33c0*/  HADD2.F32 R23, -RZ, R159.H0_H0 ;  /* 0x2000009fff177230 */ /* 0x020fe20000004100 */
[----:B------:R-:W-:Y:S01]  /*33d0*/  ISETP.GT.AND P2, PT, R7, 0x31, PT ;  /* 0x000000310700780c */ /* 0x000fe20003f44270 */
[----:B------:R-:W-:Y:S01]  /*33e0*/  @P0 IMAD.MOV.U32 R22, RZ, RZ, R154 ;  /* 0x000000ffff160224 */ /* 0x000fe200078e009a */
[----:B------:R-:W-:Y:S02]  /*33f0*/  BSSY B0, `(.L_x_69) ;  /* 0x000000a000007945 */ /* 0x000fe40003800000 */
[----:B------:R-:W-:-:S04]  /*3400*/  FMUL R23, R23, R2 ;  /* 0x0000000217177220 */ /* 0x000fc80000400000 */
[----:B------:R-:W-:-:S05]  /*3410*/  FFMA R23, R144, R0, R23 ;  /* 0x0000000090177223 */ /* 0x000fca0000000017 */
[----:B------:R-:W-:-:S04]  /*3420*/  F2FP.F16.F32.PACK_AB R23, RZ, R23 ;  /* 0x00000017ff17723e */ /* 0x000fc800000000ff */
[----:B------:R-:W-:Y:S01]  /*3430*/  PRMT R4, R23, 0x7610, R4 ;  /* 0x0000761017047816 */ /* 0x000fe20000000004 */
[----:B------:R-:W-:-:S05]  /*3440*/  @P0 IMAD.MOV.U32 R23, RZ, RZ, R155 ;  /* 0x000000ffff170224 */ /* 0x000fca00078e009b */
[----:B------:R0:W-:Y:S01]  /*3450*/  @P0 STG.E.U16 desc[UR12][R22.64+0x60], R4 ;  /* 0x0000600416000986 */ /* 0x0001e2000c10150c */
[----:B------:R-:W-:-:S13]  /*3460*/  ISETP.GT.AND P0, PT, R5, RZ, P2 ;  /* 0x000000ff0500720c */ /* 0x000fda0001704270 */
[----:B0-----:R-:W-:Y:S05]  /*3470*/  @!P0 BRA `(.L_x_70) ;  /* 0x0000000000048947 */ /* 0x001fea0003800000 */
[----:B------:R0:W5:Y:S02]  /*3480*/  LDG.E.LTC128B.U16 R159, desc[UR12][R156.64+0x62] ;  /* 0x0000620c9c9f7981 */ /* 0x000164000c1e1520 */
.L_x_70:
[----:B------:R-:W-:Y:S05]  /*3490*/  BSYNC B0 ;  /* 0x0000000000007941 */ /* 0x000fea0003800000 */
.L_x_69:
        /* <DEDUP_REMOVED lines=11> */
.L_x_72:
[----:B------:R-:W-:Y:S05]  /*3550*/  BSYNC B0 ;  /* 0x0000000000007941 */ /* 0x000fea0003800000 */
.L_x_71:
        /* <DEDUP_REMOVED lines=9> */
.L_x_74:
[----:B------:R-:W-:Y:S05]  /*35f0*/  BSYNC B0 ;  /* 0x0000000000007941 */ /* 0x000fea0003800000 */
.L_x_73:
        /* <DEDUP_REMOVED lines=10> */
.L_x_76:
[----:B------:R-:W-:Y:S05]  /*36a0*/  BSYNC B0 ;  /* 0x0000000000007941 */ /* 0x000fea0003800000 */
.L_x_75:
[----:B-----5:R-:W-:Y:S01]  /*36b0*/  HADD2.F32 R23, -RZ, R159.H0_H0 ;  /* 0x2000009fff177230 */ /* 0x020fe20000004100 */
[----:B------:R-:W-:Y:S01]  /*36c0*/  BSSY B0, `(.L_x_77) ;  /* 0x000000c000007945 */ /* 0x000fe20003800000 */
[----:B------:R-:W-:-:S03]  /*36d0*/  @P0 IMAD.MOV.U32 R22, RZ, RZ, R154 ;  /* 0x000000ffff160224 */ /* 0x000fc600078e009a */
[----:B------:R-:W-:-:S04]  /*36e0*/  FMUL R23, R23, R2 ;  /* 0x0000000217177220 */ /* 0x000fc80000400000 */
[----:B------:R-:W-:-:S05]  /*36f0*/  FFMA R23, R148, R0, R23 ;  /* 0x0000000094177223 */ /* 0x000fca0000000017 */
[----:B------:R-:W-:-:S04]  /*3700*/  F2FP.F16.F32.PACK_AB R23, RZ, R23 ;  /* 0x00000017ff17723e */ /* 0x000fc800000000ff */
[----:B------:R-:W-:Y:S01]  /*3710*/  PRMT R4, R23, 0x7610, R4 ;  /* 0x0000761017047816 */ /* 0x000fe20000000004 */
[----:B------:R-:W-:-:S05]  /*3720*/  @P0 IMAD.MOV.U32 R23, RZ, RZ, R155 ;  /* 0x000000ffff170224 */ /* 0x000fca00078e009b */
[----:B------:R0:W-:Y:S01]  /*3730*/  @P0 STG.E.U16 desc[UR12][R22.64+0x70], R4 ;  /* 0x0000700416000986 */ /* 0x0001e2000c10150c */
[----:B------:R-:W-:-:S04]  /*3740*/  ISETP.GT.AND P0, PT, R7, 0x39, PT ;  /* 0x000000390700780c */ /* 0x000fc80003f04270 */
[----:B------:R-:W-:-:S13]  /*3750*/  ISETP.GT.AND P5, PT, R5, RZ, P0 ;  /* 0x000000ff0500720c */ /* 0x000fda00007a4270 */
[----:B0-----:R-:W-:Y:S05]  /*3760*/  @!P5 BRA `(.L_x_78) ;  /* 0x000000000004d947 */ /* 0x001fea0003800000 */
[----:B------:R0:W5:Y:S02]  /*3770*/  LDG.E.LTC128B.U16 R159, desc[UR12][R156.64+0x72] ;  /* 0x0000720c9c9f7981 */ /* 0x000164000c1e1520 */
.L_x_78:
[----:B------:R-:W-:Y:S05]  /*3780*/  BSYNC B0 ;  /* 0x0000000000007941 */ /* 0x000fea0003800000 */
.L_x_77:
        /* <DEDUP_REMOVED lines=11> */
.L_x_80:
[----:B------:R-:W-:Y:S05]  /*3840*/  BSYNC B0 ;  /* 0x0000000000007941 */ /* 0x000fea0003800000 */
.L_x_79:
        /* <DEDUP_REMOVED lines=9> */
[----:B------:R-:W-:-:S13]  /*38e0*/  ISETP.GT.AND P5, PT, R5, 0x8, P0 ;  /* 0x000000080500780c */ /* 0x000fda00007a4270 */
[----:B0-----:R-:W-:Y:S05]  /*38f0*/  @!P5 BRA `(.L_x_82) ;  /* 0x000000000004d947 */ /* 0x001fea0003800000 */
[----:B------:R0:W5:Y:S02]  /*3900*/  LDG.E.LTC128B.U16 R159, desc[UR12][R18.64+0x72] ;  /* 0x0000720c129f7981 */ /* 0x000164000c1e1520 */
.L_x_82:
[----:B------:R-:W-:Y:S05]  /*3910*/  BSYNC B0 ;  /* 0x0000000000007941 */ /* 0x000fea0003800000 */
.L_x_81:
[----:B-----5:R-:W-:Y:S01]  /*3920*/  HADD2.F32 R7, -RZ, R159.H0_H0 ;  /* 0x2000009fff077230 */ /* 0x020fe20000004100 */
[----:B------:R-:W-:Y:S01]  /*3930*/  LOP3.LUT R123, R13, 0x10, RZ, 0xfc, !PT ;  /* 0x000000100d7b7812 */ /* 0x000fe200078efcff */
[----:B------:R-:W-:Y:S02]  /*3940*/  USHF.L.U32 UR22, UR4, 0x7, URZ ;  /* 0x0000000704167899 */ /* 0x000fe4000800063f */
[----:B------:R-:W-:Y:S01]  /*3950*/  USHF.L.U64.HI UR4, UR4, 0x7, UR5 ;  /* 0x0000000704047899 */ /* 0x000fe20008010205 */
[----:B------:R-:W-:-:S04]  /*3960*/  FMUL R4, R7, R2 ;  /* 0x0000000207047220 */ /* 0x000fc80000400000 */
[----:B------:R-:W-:-:S05]  /*3970*/  FFMA R4, R151, R0, R4 ;  /* 0x0000000097047223 */ /* 0x000fca0000000004 */
[----:B------:R-:W-:-:S05]  /*3980*/  F2FP.F16.F32.PACK_AB R4, RZ, R4 ;  /* 0x00000004ff04723e */ /* 0x000fca00000000ff */
[----:B------:R1:W-:Y:S01]  /*3990*/  @P5 STG.E.U16 desc[UR12][R8.64+0x72], R4 ;  /* 0x0000720408005986 */ /* 0x0003e2000c10150c */
[----:B------:R-:W-:-:S05]  /*39a0*/  IADD3 R126, P5, R123, R154, RZ ;  /* 0x0000009a7b7e7210 */ /* 0x000fca0007fbe0ff */
[----:B------:R-:W-:Y:S01]  /*39b0*/  IMAD.X R127, R15, 0x1, R155, P5 ;  /* 0x000000010f7f7824 */ /* 0x000fe200028e069b */
[----:B------:R-:W-:-:S04]  /*39c0*/  IADD3 R6, P5, R20, UR22, RZ ;  /* 0x0000001614067c10 */ /* 0x000fc8000ffbe0ff */
[----:B------:R-:W-:Y:S02]  /*39d0*/  IADD3.X R7, R21, UR4, RZ, P5, !PT ;  /* 0x0000000415077c10 */ /* 0x000fe4000affe4ff */
[----:B------:R-:W-:-:S13]  /*39e0*/  ISETP.GT.AND P5, PT, R5, 0x40, P4 ;  /* 0x000000400500780c */ /* 0x000fda00027a4270 */
[----:B------:R-:W0:Y:S01]  /*39f0*/  @P5 LDG.E.LTC128B.U16 R159, desc[UR12][R6.64] ;  /* 0x0000000c069f5981 */ /* 0x000e22000c1e1520 */
[----:B------:R-:W-:Y:S01]  /*3a00*/  LOP3.LUT R121, R13, 0x12, RZ, 0xfc, !PT ;  /* 0x000000120d797812 */ /* 0x000fe200078efcff */
[----:B------:R-:W-:Y:S01]  /*3a10*/  ULOP3.LUT UR21, UR22, 0x2, URZ, 0xfc, !UPT ;  /* 0x0000000216157892 */ /* 0x000fe2000f8efc3f */
[----:B0-23--:R-:W-:-:S05]  /*3a20*/  HADD2.F32 R19, -RZ, R159.H0_H0 ;  /* 0x2000009fff137230 */ /* 0x00dfca0000004100 */
[----:B------:R-:W-:-:S04]  /*3a30*/  FMUL R19, R19, R2 ;  /* 0x0000000213137220 */ /* 0x000fc80000400000 */
[----:B------:R-:W-:-:S05]  /*3a40*/  FFMA R19, R88, R0, R19 ;  /* 0x0000000058137223 */ /* 0x000fca0000000013 */
[----:B------:R-:W-:-:S04]  /*3a50*/  F2FP.F16.F32.PACK_AB R19, RZ, R19 ;  /* 0x00000013ff13723e */ /* 0x000fc800000000ff */
[----:B------:R-:W-:-:S05]  /*3a60*/  PRMT R12, R19, 0x7610, R12 ;  /* 0x00007610130c7816 */ /* 0x000fca000000000c */
[----:B------:R0:W-:Y:S01]  /*3a70*/  @P5 STG.E.U16 desc[UR12][R10.64], R12 ;  /* 0x0000000c0a005986 */ /* 0x0001e2000c10150c */
[----:B------:R-:W-:-:S05]  /*3a80*/  IADD3 R128, P5, R121, R154, RZ ;  /* 0x0000009a79807210 */ /* 0x000fca0007fbe0ff */
[----:B------:R-:W-:Y:S01]  /*3a90*/  IMAD.X R129, R15, 0x1, R155, P5 ;  /* 0x000000010f817824 */ /* 0x000fe200028e069b */
[----:B------:R-:W-:-:S04]  /*3aa0*/  IADD3 R130, P5, R20, UR21, RZ ;  /* 0x0000001514827c10 */ /* 0x000fc8000ffbe0ff */
[----:B------:R-:W-:Y:S02]  /*3ab0*/  IADD3.X R131, R21, UR4, RZ, P5, !PT ;  /* 0x0000000415837c10 */ /* 0x000fe4000affe4ff */
[----:B------:R-:W-:-:S13]  /*3ac0*/  ISETP.GT.AND P5, PT, R5, 0x40, P6 ;  /* 0x000000400500780c */ /* 0x000fda00037a4270 */
[----:B------:R-:W2:Y:S01]  /*3ad0*/  @P5 LDG.E.LTC128B.U16 R159, desc[UR12][R130.64] ;  /* 0x0000000c829f5981 */ /* 0x000ea2000c1e1520 */
[----:B------:R-:W-:Y:S01]  /*3ae0*/  BSSY B0, `(.L_x_83) ;  /* 0x000000d000007945 */ /* 0x000fe20003800000 */
[----:B--2---:R-:W-:-:S05]  /*3af0*/  HADD2.F32 R19, -RZ, R159.H0_H0 ;  /* 0x2000009fff137230 */ /* 0x004fca0000004100 */
[----:B-1----:R-:W-:-:S04]  /*3b00*/  FMUL R4, R19, R2 ;  /* 0x0000000213047220 */ /* 0x002fc80000400000 */
        /* <DEDUP_REMOVED lines=8> */
[----:B0-----:R-:W-:Y:S05]  /*3b90*/  @!P5 BRA `(.L_x_84) ;  /* 0x000000000004d947 */ /* 0x001fea0003800000 */
[----:B------:R0:W5:Y:S02]  /*3ba0*/  LDG.E.LTC128B.U16 R159, desc[UR12][R18.64] ;  /* 0x0000000c129f7981 */ /* 0x000164000c1e1520 */
.L_x_84:
[----:B------:R-:W-:Y:S05]  /*3bb0*/  BSYNC B0 ;  /* 0x0000000000007941 */ /* 0x000fea0003800000 */
.L_x_83:
[----:B-----5:R-:W-:Y:S01]  /*3bc0*/  HADD2.F32 R89, -RZ, R159.H0_H0 ;  /* 0x2000009fff597230 */ /* 0x020fe20000004100 */
[----:B------:R-:W-:Y:S01]  /*3bd0*/  BSSY B0, `(.L_x_85) ;  /* 0x000000d000007945 */ /* 0x000fe20003800000 */
[----:B------:R-:W-:-:S03]  /*3be0*/  PRMT R88, R159, 0x7610, R88 ;  /* 0x000076109f587816 */ /* 0x000fc60000000058 */
[----:B------:R-:W-:-:S04]  /*3bf0*/  FMUL R89, R89, R2 ;  /* 0x0000000259597220 */ /* 0x000fc80000400000 */
[----:B------:R-:W-:-:S05]  /*3c00*/  FFMA R89, R90, R0, R89 ;  /* 0x000000005a597223 */ /* 0x000fca0000000059 */
[----:B------:R-:W-:-:S05]  /*3c10*/  F2FP.F16.F32.PACK_AB R89, RZ, R89 ;  /* 0x00000059ff59723e */ /* 0x000fca00000000ff */
[----:B------:R1:W-:Y:S01]  /*3c20*/  @P5 STG.E.U16 desc[UR12][R22.64], R89 ;  /* 0x0000005916005986 */ /* 0x0003e2000c10150c */
[----:B------:R-:W-:-:S05]  /*3c30*/  IADD3 R130, P5, R3, R8, RZ ;  /* 0x0000000803827210 */ /* 0x000fca0007fbe0ff */
[----:B------:R-:W-:Y:S01]  /*3c40*/  IMAD.X R131, R15, 0x1, R9, P5 ;  /* 0x000000010f837824 */ /* 0x000fe200028e0609 */
[----:B------:R-:W-:-:S13]  /*3c50*/  ISETP.GT.AND P5, PT, R5, 0x48, P6 ;  /* 0x000000480500780c */ /* 0x000fda00037a4270 */
[----:B-1----:R-:W-:Y:S05]  /*3c60*/  @!P5 BRA `(.L_x_86) ;  /* 0x00000000000cd947 */ /* 0x002fea0003800000 */
[----:B------:R-:W-:-:S04]  /*3c70*/  IADD3 R88, P6, R16, UR21, RZ ;  /* 0x0000001510587c10 */ /* 0x000fc8000ffde0ff */
[----:B------:R-:W-:-:S05]  /*3c80*/  IADD3.X R89, R17, UR4, RZ, P6, !PT ;  /* 0x0000000411597c10 */ /* 0x000fca000b7fe4ff */
[----:B------:R1:W5:Y:S04]  /*3c90*/  LDG.E.LTC128B.U16 R88, desc[UR12][R88.64] ;  /* 0x0000000c58587981 */ /* 0x000368000c1e1520 */
.L_x_86:
[----:B------:R-:W-:Y:S05]  /*3ca0*/  BSYNC B0 ;  /* 0x0000000000007941 */ /* 0x000fea0003800000 */
.L_x_85:
[----:B-1---5:R-:W-:Y:S01]  /*3cb0*/  HADD2.F32 R89, -RZ, R88.H0_H0 ;  /* 0x20000058ff597230 */ /* 0x022fe20000004100 */
[----:B------:R-:W-:Y:S01]  /*3cc0*/  ULOP3.LUT UR20, UR22, 0x10, URZ, 0xfc, !UPT ;  /* 0x0000001016147892 */ /* 0x000fe2000f8efc3f */
[----:B------:R-:W-:-:S03]  /*3cd0*/  LOP3.LUT P6, RZ, R120, 0x4, RZ, 0xc0, !PT ;  /* 0x0000000478ff7812 */ /* 0x000fc600078cc0ff */
[----:B------:R-:W-:Y:S01]  /*3ce0*/  FMUL R4, R89, R2 ;  /* 0x0000000259047220 */ /* 0x000fe20000400000 */
[----:B------:R-:W-:-:S03]  /*3cf0*/  LOP3.LUT R89, R13, 0x20, RZ, 0xfc, !PT ;  /* 0x000000200d597812 */ /* 0x000fc600078efcff */
        /* <DEDUP_REMOVED lines=8> */
[----:B------:R-:W2:Y:S01]  /*3d80*/  @P5 LDG.E.LTC128B.U16 R88, desc[UR12][R132.64] ;  /* 0x0000000c84585981 */ /* 0x000ea2000c1e1520 */
[----:B------:R-:W-:Y:S01]  /*3d90*/  ULOP3.LUT UR19, UR22, 0x12, URZ, 0xfc, !UPT ;  /* 0x0000001216137892 */ /* 0x000fe2000f8efc3f */
[----:B--2---:R-:W-:-:S05]  /*3da0*/  HADD2.F32 R91, -RZ, R88.H0_H0 ;  /* 0x20000058ff5b7230 */ /* 0x004fca0000004100 */
[----:B------:R-:W-:-:S04]  /*3db0*/  FMUL R91, R91, R2 ;  /* 0x000000025b5b7220 */ /* 0x000fc80000400000 */
[----:B------:R-:W-:-:S05]  /*3dc0*/  FFMA R91, R92, R0, R91 ;  /* 0x000000005c5b7223 */ /* 0x000fca000000005b */
[----:B------:R-:W-:-:S04]  /*3dd0*/  F2FP.F16.F32.PACK_AB R91, RZ, R91 ;  /* 0x0000005bff5b723e */ /* 0x000fc800000000ff */
[----:B------:R-:W-:Y:S02]  /*3de0*/  PRMT R12, R91, 0x7610, R12 ;  /* 0x000076105b0c7816 */ /* 0x000fe4000000000c */
[----:B------:R-:W-:-:S03]  /*3df0*/  LOP3.LUT R91, R13, 0x22, RZ, 0xfc, !PT ;  /* 0x000000220d5b7812 */ /* 0x000fc600078efcff */
[----:B------:R2:W-:Y:S01]  /*3e00*/  @P5 STG.E.U16 desc[UR12][R126.64], R12 ;  /* 0x0000000c7e005986 */ /* 0x0005e2000c10150c */
[----:B-1----:R-:W-:-:S05]  /*3e10*/  IADD3 R130, P5, R91, R154, RZ ;  /* 0x0000009a5b827210 */ /* 0x002fca0007fbe0ff */
[----:B------:R-:W-:Y:S01]  /*3e20*/  IMAD.X R131, R15, 0x1, R155, P5 ;  /* 0x000000010f837824 */ /* 0x000fe200028e069b */
[----:B------:R-:W-:-:S04]  /*3e30*/  IADD3 R132, P5, R20, UR19, RZ ;  /* 0x0000001314847c10 */ /* 0x000fc8000ffbe0ff */
[----:B------:R-:W-:Y:S02]  /*3e40*/  IADD3.X R133, R21, UR4, RZ, P5, !PT ;  /* 0x0000000415857c10 */ /* 0x000fe4000affe4ff */
[----:B------:R-:W-:-:S04]  /*3e50*/  LOP3.LUT P5, RZ, R120, 0x8, RZ, 0xc0, !PT ;  /* 0x0000000878ff7812 */ /* 0x000fc800078ac0ff */
[----:B------:R-:W-:-:S13]  /*3e60*/  ISETP.GT.AND P5, PT, R5, 0x40, P5 ;  /* 0x000000400500780c */ /* 0x000fda0002fa4270 */
[----:B------:R-:W3:Y:S01]  /*3e70*/  @P5 LDG.E.LTC128B.U16 R88, desc[UR12][R132.64] ;  /* 0x0000000c84585981 */ /* 0x000ee2000c1e1520 */
[----:B------:R-:W-:Y:S01]  /*3e80*/  BSSY B0, `(.L_x_87) ;  /* 0x000000d000007945 */ /* 0x000fe20003800000 */
[----:B---3--:R-:W-:-:S05]  /*3e90*/  HADD2.F32 R135, -RZ, R88.H0_H0 ;  /* 0x20000058ff877230 */ /* 0x008fca0000004100 */
[----:B------:R-:W-:-:S04]  /*3ea0*/  FMUL R4, R135, R2 ;  /* 0x0000000287047220 */ /* 0x000fc80000400000 */
[----:B------:R-:W-:-:S05]  /*3eb0*/  FFMA R4, R93, R0, R4 ;  /* 0x000000005d047223 */ /* 0x000fca0000000004 */
[----:B------:R-:W-:-:S05]  /*3ec0*/  F2FP.F16.F32.PACK_AB R4, RZ, R4 ;  /* 0x00000004ff04723e */ /* 0x000fca00000000ff */
[----:B------:R1:W-:Y:S01]  /*3ed0*/  @P5 STG.E.U16 desc[UR12][R128.64], R4 ;  /* 0x0000000480005986 */ /* 0x0003e2000c10150c */
[----:B--2---:R-:W-:-:S05]  /*3ee0*/  IADD3 R126, P5, R123, R8, RZ ;  /* 0x000000087b7e7210 */ /* 0x004fca0007fbe0ff */
[----:B------:R-:W-:Y:S01]  /*3ef0*/  IMAD.X R127, R15, 0x1, R9, P5 ;  /* 0x000000010f7f7824 */ /* 0x000fe200028e0609 */
[----:B------:R-:W-:-:S13]  /*3f00*/  ISETP.GT.AND P5, PT, R5, 0x48, P6 ;  /* 0x000000480500780c */ /* 0x000fda00037a4270 */
[----:B-1----:R-:W-:Y:S05]  /*3f10*/  @!P5 BRA `(.L_x_88) ;  /* 0x00000000000cd947 */ /* 0x002fea0003800000 */
[----:B------:R-:W-:-:S04]  /*3f20*/  IADD3 R92, P6, R16, UR20, RZ ;  /* 0x00000014105c7c10 */ /* 0x000fc8000ffde0ff */
[----:B------:R-:W-:-:S05]  /*3f30*/  IADD3.X R93, R17, UR4, RZ, P6, !PT ;  /* 0x00000004115d7c10 */ /* 0x000fca000b7fe4ff */
[----:B------:R1:W5:Y:S04]  /*3f40*/  LDG.E.LTC128B.U16 R88, desc[UR12][R92.64] ;  /* 0x0000000c5c587981 */ /* 0x000368000c1e1520 */
.L_x_88:
[----:B------:R-:W-:Y:S05]  /*3f50*/  BSYNC B0 ;  /* 0x0000000000007941 */ /* 0x000fea0003800000 */
.L_x_87:
[----:B-1---5:R-:W-:Y:S01]  /*3f60*/  HADD2.F32 R93, -RZ, R88.H0_H0 ;  /* 0x20000058ff5d7230 */ /* 0x022fe20000004100 */
[----:B------:R-:W-:Y:S01]  /*3f70*/  LOP3.LUT P6, RZ, R120, 0x8, RZ, 0xc0, !PT ;  /* 0x0000000878ff7812 */ /* 0x000fe200078cc0ff */
[----:B------:R-:W-:Y:S03]  /*3f80*/  BSSY B0, `(.L_x_89) ;  /* 0x000000c000007945 */ /* 0x000fe60003800000 */
        /* <DEDUP_REMOVED lines=11> */
.L_x_90:
[----:B------:R-:W-:Y:S05]  /*4040*/  BSYNC B0 ;  /* 0x0000000000007941 */ /* 0x000fea0003800000 */
.L_x_89:
        /* <DEDUP_REMOVED lines=42> */
.L_x_92:
[----:B------:R-:W-:Y:S05]  /*42f0*/  BSYNC B0 ;  /* 0x0000000000007941 */ /* 0x000fea0003800000 */
.L_x_91:
        /* <DEDUP_REMOVED lines=14> */
.L_x_94:
[----:B------:R-:W-:Y:S05]  /*43e0*/  BSYNC B0 ;  /* 0x0000000000007941 */ /* 0x000fea0003800000 */
.L_x_93:
        /* <DEDUP_REMOVED lines=42> */
.L_x_96:
[----:B------:R-:W-:Y:S05]  /*4690*/  BSYNC B0 ;  /* 0x0000000000007941 */ /* 0x000fea0003800000 */
.L_x_95:
        /* <DEDUP_REMOVED lines=14> */
.L_x_98:
[----:B------:R-:W-:Y:S05]  /*4780*/  BSYNC B0 ;  /* 0x0000000000007941 */ /* 0x000fea0003800000 */
.L_x_97:
        /* <DEDUP_REMOVED lines=42> */
.L_x_100:
[----:B------:R-:W-:Y:S05]  /*4a30*/  BSYNC B0 ;  /* 0x0000000000007941 */ /* 0x000fea0003800000 */
.L_x_99:
        /* <DEDUP_REMOVED lines=14> */
.L_x_102:
[----:B------:R-:W-:Y:S05]  /*4b20*/  BSYNC B0 ;  /* 0x0000000000007941 */ /* 0x000fea0003800000 */
.L_x_101:
        /* <DEDUP_REMOVED lines=42> */
.L_x_104:
[----:B------:R-:W-:Y:S05]  /*4dd0*/  BSYNC B0 ;  /* 0x0000000000007941 */ /* 0x000fea0003800000 */
.L_x_103:
        /* <DEDUP_REMOVED lines=14> */
.L_x_106:
[----:B------:R-:W-:Y:S05]  /*4ec0*/  BSYNC B0 ;  /* 0x0000000000007941 */ /* 0x000fea0003800000 */
.L_x_105:
[----:B-1---5:R-:W-:Y:S01]  /*4ed0*/  HADD2.F32 R109, -RZ, R88.H0_H0 ;  /* 0x20000058ff6d7230 */ /* 0x022fe20000004100 */
[----:B------:R-:W-:-:S04]  /*4ee0*/  ULOP3.LUT UR8, UR22, 0x60, URZ, 0xfc, !UPT ;  /* 0x0000006016087892 */ /* 0x000fc8000f8efc3f */
        /* <DEDUP_REMOVED lines=38> */
.L_x_108:
[----:B------:R-:W-:Y:S05]  /*5150*/  BSYNC B0 ;  /* 0x0000000000007941 */ /* 0x000fea0003800000 */
.L_x_107:
[----:B-1---5:R-:W-:Y:S01]  /*5160*/  HADD2.F32 R113, -RZ, R88.H0_H0 ;  /* 0x20000058ff717230 */ /* 0x022fe20000004100 */
[----:B------:R-:W-:Y:S04]  /*5170*/  BSSY B0, `(.L_x_109) ;  /* 0x000000c000007945 */ /* 0x000fe80003800000 */
        /* <DEDUP_REMOVED lines=11> */
.L_x_110:
[----:B------:R-:W-:Y:S05]  /*5230*/  BSYNC B0 ;  /* 0x0000000000007941 */ /* 0x000fea0003800000 */
.L_x_109:
[----:B-1---5:R-:W-:Y:S01]  /*5240*/  HADD2.F32 R113, -RZ, R88.H0_H0 ;  /* 0x20000058ff717230 */ /* 0x022fe20000004100 */
[----:B------:R-:W-:-:S04]  /*5250*/  ULOP3.LUT UR6, UR22, 0x70, URZ, 0xfc, !UPT ;  /* 0x0000007016067892 */ /* 0x000fc8000f8efc3f */
[----:B------:R-:W-:-:S04]  /*5260*/  FMUL R4, R113, R2 ;  /* 0x0000000271047220 */ /* 0x000fc80000400000 */
[----:B------:R-:W-:-:S05]  /*5270*/  FFMA R4, R115, R0, R4 ;  /* 0x0000000073047223 */ /* 0x000fca0000000004 */
[----:B------:R-:W-:-:S05]  /*5280*/  F2FP.F16.F32.PACK_AB R4, RZ, R4 ;  /* 0x00000004ff04723e */ /* 0x000fca00000000ff */
[----:B------:R-:W-:Y:S01]  /*5290*/  @P5 STG.E.U16 desc[UR12][R130.64], R4 ;  /* 0x0000000482005986 */ /* 0x000fe2000c10150c */
        /* <DEDUP_REMOVED lines=10> */
[----:B------:R-:W-:-:S05]  /*5340*/  F2FP.F16.F32.PACK_AB R115, RZ, R115 ;  /* 0x00000073ff73723e */ /* 0x000fca00000000ff */
[----:B------:R1:W-:Y:S01]  /*5350*/  @P5 STG.E.U16 desc[UR12][R126.64], R115 ;  /* 0x000000737e005986 */ /* 0x0003e2000c10150c */
[----:B------:R-:W-:-:S05]  /*5360*/  IADD3 R114, P5, R111, R8, RZ ;  /* 0x000000086f727210 */ /* 0x000fca0007fbe0ff */
[----:B-1----:R-:W-:Y:S01]  /*5370*/  IMAD.X R115, R15, 0x1, R9, P5 ;  /* 0x000000010f737824 */ /* 0x002fe200028e0609 */
[----:B------:R-:W-:-:S04]  /*5380*/  IADD3 R20, P5, R20, UR5, RZ ;  /* 0x0000000514147c10 */ /* 0x000fc8000ffbe0ff */
[----:B------:R-:W-:Y:S02]  /*5390*/  IADD3.X R21, R21, UR4, RZ, P5, !PT ;  /* 0x0000000415157c10 */ /* 0x000fe4000affe4ff */
[----:B------:R-:W-:-:S13]  /*53a0*/  ISETP.GT.AND P5, PT, R5, 0x40, P0 ;  /* 0x000000400500780c */ /* 0x000fda00007a4270 */
[----:B------:R-:W2:Y:S01]  /*53b0*/  @P5 LDG.E.LTC128B.U16 R88, desc[UR12][R20.64] ;  /* 0x0000000c14585981 */ /* 0x000ea2000c1e1520 */
[----:B------:R-:W-:Y:S01]  /*53c0*/  BSSY B0, `(.L_x_111) ;  /* 0x000000d000007945 */ /* 0x000fe20003800000 */
[----:B--2---:R-:W-:-:S05]  /*53d0*/  HADD2.F32 R9, -RZ, R88.H0_H0 ;  /* 0x20000058ff097230 */ /* 0x004fca0000004100 */
        /* <DEDUP_REMOVED lines=11> */
.L_x_112:
[----:B------:R-:W-:Y:S05]  /*5490*/  BSYNC B0 ;  /* 0x0000000000007941 */ /* 0x000fea0003800000 */
.L_x_111:
        /* <DEDUP_REMOVED lines=11> */
[----:B-1----:R-:W-:Y:S05]  /*5550*/  @!P5 BRA `(.L_x_114) ;  /* 0x000000000004d947 */ /* 0x002fea0003800000 */
[----:B------:R1:W5:Y:S02]  /*5560*/  LDG.E.LTC128B.U16 R88, desc[UR12][R16.64] ;  /* 0x0000000c10587981 */ /* 0x000364000c1e1520 */
.L_x_114:
[----:B------:R-:W-:Y:S05]  /*5570*/  BSYNC B0 ;  /* 0x0000000000007941 */ /* 0x000fea0003800000 */
.L_x_113:
        /* <DEDUP_REMOVED lines=13> */
.L_x_116:
[----:B------:R-:W-:Y:S05]  /*5650*/  BSYNC B0 ;  /* 0x0000000000007941 */ /* 0x000fea0003800000 */
.L_x_115:
[----:B-----5:R-:W-:Y:S01]  /*5660*/  HADD2.F32 R21, -RZ, R88.H0_H0 ;  /* 0x20000058ff157230 */ /* 0x020fe20000004100 */
        /* <DEDUP_REMOVED lines=9> */
[----:B--2---:R-:W-:Y:S05]  /*5700*/  @!P5 BRA `(.L_x_118) ;  /* 0x00000000000cd947 */ /* 0x004fea0003800000 */
[----:B------:R-:W-:-:S04]  /*5710*/  IADD3 R20, P6, R6, UR21, RZ ;  /* 0x0000001506147c10 */ /* 0x000fc8000ffde0ff */
[----:B------:R-:W-:-:S05]  /*5720*/  IADD3.X R21, R7, UR4, RZ, P6, !PT ;  /* 0x0000000407157c10 */ /* 0x000fca000b7fe4ff */
[----:B------:R2:W5:Y:S04]  /*5730*/  LDG.E.LTC128B.U16 R88, desc[UR12][R20.64] ;  /* 0x0000000c14587981 */ /* 0x000568000c1e1520 */
.L_x_118:
[----:B------:R-:W-:Y:S05]  /*5740*/  BSYNC B0 ;  /* 0x0000000000007941 */ /* 0x000fea0003800000 */
.L_x_117:
[----:B--2--5:R-:W-:Y:S01]  /*5750*/  HADD2.F32 R21, -RZ, R88.H0_H0 ;  /* 0x20000058ff157230 */ /* 0x024fe20000004100 */
        /* <DEDUP_REMOVED lines=10> */
[----:B--2---:R-:W-:Y:S05]  /*5800*/  @!P5 BRA `(.L_x_120) ;  /* 0x000000000004d947 */ /* 0x004fea0003800000 */
[----:B------:R2:W5:Y:S02]  /*5810*/  LDG.E.LTC128B.U16 R88, desc[UR12][R56.64] ;  /* 0x0000000c38587981 */ /* 0x000564000c1e1520 */
.L_x_120:
[----:B------:R-:W-:Y:S05]  /*5820*/  BSYNC B0 ;  /* 0x0000000000007941 */ /* 0x000fea0003800000 */
.L_x_119:
        /* <DEDUP_REMOVED lines=10> */
[----:B---3--:R-:W-:Y:S05]  /*58d0*/  @!P5 BRA `(.L_x_122) ;  /* 0x00000000000cd947 */ /* 0x008fea0003800000 */
[----:B------:R-:W-:-:S04]  /*58e0*/  IADD3 R116, P6, R18, UR21, RZ ;  /* 0x0000001512747c10 */ /* 0x000fc8000ffde0ff */
[----:B------:R-:W-:-:S05]  /*58f0*/  IADD3.X R117, R19, UR4, RZ, P6, !PT ;  /* 0x0000000413757c10 */ /* 0x000fca000b7fe4ff */
[----:B------:R3:W5:Y:S04]  /*5900*/  LDG.E.LTC128B.U16 R88, desc[UR12][R116.64] ;  /* 0x0000000c74587981 */ /* 0x000768000c1e1520 */
.L_x_122:
[----:B------:R-:W-:Y:S05]  /*5910*/  BSYNC B0 ;  /* 0x0000000000007941 */ /* 0x000fea0003800000 */
.L_x_121:
[----:B---3-5:R-:W-:Y:S01]  /*5920*/  HADD2.F32 R117, -RZ, R88.H0_H0 ;  /* 0x20000058ff757230 */ /* 0x028fe20000004100 */
        /* <DEDUP_REMOVED lines=13> */
.L_x_124:
[----:B------:R-:W-:Y:S05]  /*5a00*/  BSYNC B0 ;  /* 0x0000000000007941 */ /* 0x000fea0003800000 */
.L_x_123:
        /* <DEDUP_REMOVED lines=8> */
[----:B---3--:R-:W-:Y:S01]  /*5a90*/  IMAD.X R117, R11, 0x1, R15, P5 ;  /* 0x000000010b757824 */ /* 0x008fe200028e060f */
[----:B------:R-:W-:-:S13]  /*5aa0*/  ISETP.GT.AND P5, PT, R5, 0x80, P6 ;  /* 0x000000800500780c */ /* 0x000fda00037a4270 */
[----:B------:R-:W-:Y:S05]  /*5ab0*/  @!P5 BRA `(.L_x_126) ;  /* 0x00000000000cd947 */ /* 0x000fea0003800000 */
[----:B------:R-:W-:-:S04]  /*5ac0*/  IADD3 R112, P6, R6, UR19, RZ ;  /* 0x0000001306707c10 */ /* 0x000fc8000ffde0ff */
[----:B------:R-:W-:-:S05]  /*5ad0*/  IADD3.X R113, R7, UR4, RZ, P6, !PT ;  /* 0x0000000407717c10 */ /* 0x000fca000b7fe4ff */
[----:B------:R3:W5:Y:S04]  /*5ae0*/  LDG.E.LTC128B.U16 R88, desc[UR12][R112.64] ;  /* 0x0000000c70587981 */ /* 0x000768000c1e1520 */
.L_x_126:
[----:B------:R-:W-:Y:S05]  /*5af0*/  BSYNC B0 ;  /* 0x0000000000007941 */ /* 0x000fea0003800000 */
.L_x_125:
[----:B---3-5:R-:W-:Y:S01]  /*5b00*/  HADD2.F32 R113, -RZ, R88.H0_H0 ;  /* 0x20000058ff717230 */ /* 0x028fe20000004100 */
[----:B------:R-:W-:Y:S01]  /*5b10*/  LOP3.LUT P6, RZ, R120, 0x4, RZ, 0xc0, !PT ;  /* 0x0000000478ff7812 */ /* 0x000fe200078cc0ff */
[----:B------:R-:W-:Y:S01]  /*5b20*/  BSSY B0, `(.L_x_127) ;  /* 0x000000d000007945 */ /* 0x000fe20003800000 */
[----:B------:R-:W-:Y:S02]  /*5b30*/  PRMT R60, R88, 0x7610, R60 ;  /* 0x00007610583c7816 */ /* 0x000fe4000000003c */
        /* <DEDUP_REMOVED lines=11> */
.L_x_128:
[----:B------:R-:W-:Y:S05]  /*5bf0*/  BSYNC B0 ;  /* 0x0000000000007941 */ /* 0x000fea0003800000 */
.L_x_127:
        /* <DEDUP_REMOVED lines=15> */
.L_x_130:
[----:B------:R-:W-:Y:S05]  /*5cf0*/  BSYNC B0 ;  /* 0x0000000000007941 */ /* 0x000fea0003800000 */
.L_x_129:
        /* <DEDUP_REMOVED lines=14> */
.L_x_132:
[----:B------:R-:W-:Y:S05]  /*5de0*/  BSYNC B0 ;  /* 0x0000000000007941 */ /* 0x000fea0003800000 */
.L_x_131:
        /* <DEDUP_REMOVED lines=14> */
.L_x_134:
[----:B------:R-:W-:Y:S05]  /*5ed0*/  BSYNC B0 ;  /* 0x0000000000007941 */ /* 0x000fea0003800000 */
.L_x_133:
        /* <DEDUP_REMOVED lines=14> */
.L_x_136:
[----:B------:R-:W-:Y:S05]  /*5fc0*/  BSYNC B0 ;  /* 0x0000000000007941 */ /* 0x000fea0003800000 */
.L_x_135:
        /* <DEDUP_REMOVED lines=14> */
.L_x_138:
[----:B------:R-:W-:Y:S05]  /*60b0*/  BSYNC B0 ;  /* 0x0000000000007941 */ /* 0x000fea0003800000 */
.L_x_137:
        /* <DEDUP_REMOVED lines=14> */
.L_x_140:
[----:B------:R-:W-:Y:S05]  /*61a0*/  BSYNC B0 ;  /* 0x0000000000007941 */ /* 0x000fea0003800000 */
.L_x_139:
        /* <DEDUP_REMOVED lines=14> */
.L_x_142:
[----:B------:R-:W-:Y:S05]  /*6290*/  BSYNC B0 ;  /* 0x0000000000007941 */ /* 0x000fea0003800000 */
.L_x_141:
        /* <DEDUP_REMOVED lines=14> */
.L_x_144:
[----:B------:R-:W-:Y:S05]  /*6380*/  BSYNC B0 ;  /* 0x0000000000007941 */ /* 0x000fea0003800000 */
.L_x_143:
        /* <DEDUP_REMOVED lines=14> */
.L_x_146:
[----:B------:R-:W-:Y:S05]  /*6470*/  BSYNC B0 ;  /* 0x0000000000007941 */ /* 0x000fea0003800000 */
.L_x_145:
        /* <DEDUP_REMOVED lines=14> */
.L_x_148:
[----:B------:R-:W-:Y:S05]  /*6560*/  BSYNC B0 ;  /* 0x0000000000007941 */ /* 0x000fea0003800000 */
.L_x_147:
        /* <DEDUP_REMOVED lines=14> */
.L_x_150:
[----:B------:R-:W-:Y:S05]  /*6650*/  BSYNC B0 ;  /* 0x0000000000007941 */ /* 0x000fea0003800000 */
.L_x_149:
        /* <DEDUP_REMOVED lines=14> */
.L_x_152:
[----:B------:R-:W-:Y:S05]  /*6740*/  BSYNC B0 ;  /* 0x0000000000007941 */ /* 0x000fea0003800000 */
.L_x_151:
        /* <DEDUP_REMOVED lines=14> */
.L_x_154:
[----:B------:R-:W-:Y:S05]  /*6830*/  BSYNC B0 ;  /* 0x0000000000007941 */ /* 0x000fea0003800000 */
.L_x_153:
        /* <DEDUP_REMOVED lines=14> */
.L_x_156:
[----:B------:R-:W-:Y:S05]  /*6920*/  BSYNC B0 ;  /* 0x0000000000007941 */ /* 0x000fea0003800000 */
.L_x_155:
        /* <DEDUP_REMOVED lines=14> */
.L_x_158:
[----:B------:R-:W-:Y:S05]  /*6a10*/  BSYNC B0 ;  /* 0x0000000000007941 */ /* 0x000fea0003800000 */
.L_x_157:
        /* <DEDUP_REMOVED lines=14> */
.L_x_160:
[----:B------:R-:W-:Y:S05]  /*6b00*/  BSYNC B0 ;  /* 0x0000000000007941 */ /* 0x000fea0003800000 */
.L_x_159:
        /* <DEDUP_REMOVED lines=14> */
.L_x_162:
[----:B------:R-:W-:Y:S05]  /*6bf0*/  BSYNC B0 ;  /* 0x0000000000007941 */ /* 0x000fea0003800000 */
.L_x_161:
[----:B---3-5:R-:W-:Y:S01]  /*6c00*/  HADD2.F32 R61, -RZ, R4.H0_H0 ;  /* 0x20000004ff3d7230 */ /* 0x028fe20000004100 */
        /* <DEDUP_REMOVED lines=12> */
.L_x_164:
[----:B------:R-:W-:Y:S05]  /*6cd0*/  BSYNC B0 ;  /* 0x0000000000007941 */ /* 0x000fea0003800000 */
.L_x_163:
        /* <DEDUP_REMOVED lines=13> */
.L_x_166:
[----:B------:R-:W-:Y:S05]  /*6db0*/  BSYNC B0 ;  /* 0x0000000000007941 */ /* 0x000fea0003800000 */
.L_x_165:
        /* <DEDUP_REMOVED lines=13> */
.L_x_168:
[----:B------:R-:W-:Y:S05]  /*6e90*/  BSYNC B0 ;  /* 0x0000000000007941 */ /* 0x000fea0003800000 */
.L_x_167:
        /* <DEDUP_REMOVED lines=13> */
.L_x_170:
[----:B------:R-:W-:Y:S05]  /*6f70*/  BSYNC B0 ;  /* 0x0000000000007941 */ /* 0x000fea0003800000 */
.L_x_169:
        /* <DEDUP_REMOVED lines=13> */
.L_x_172:
[----:B------:R-:W-:Y:S05]  /*7050*/  BSYNC B0 ;  /* 0x0000000000007941 */ /* 0x000fea0003800000 */
.L_x_171:
        /* <DEDUP_REMOVED lines=11> */
[----:B---3--:R-:W-:Y:S05]  /*7110*/  @!P5 BRA `(.L_x_174) ;  /* 0x000000000004d947 */ /* 0x008fea0003800000 */
[----:B------:R3:W5:Y:S02]  /*7120*/  LDG.E.LTC128B.U16 R4, desc[UR12][R6.64] ;  /* 0x0000000c06047981 */ /* 0x000764000c1e1520 */
.L_x_174:
[----:B------:R-:W-:Y:S05]  /*7130*/  BSYNC B0 ;  /* 0x0000000000007941 */ /* 0x000fea0003800000 */
.L_x_173:
        /* <DEDUP_REMOVED lines=13> */
.L_x_176:
[----:B------:R-:W-:Y:S05]  /*7210*/  BSYNC B0 ;  /* 0x0000000000007941 */ /* 0x000fea0003800000 */
.L_x_175:
        /* <DEDUP_REMOVED lines=9> */
[----:B---3--:R-:W-:Y:S02]  /*72b0*/  IADD3.X R7, R19, UR4, RZ, P5, !PT ;  /* 0x0000000413077c10 */ /* 0x008fe4000affe4ff */
[----:B------:R-:W-:-:S13]  /*72c0*/  ISETP.GT.AND P5, PT, R5, 0x88, P0 ;  /* 0x000000880500780c */ /* 0x000fda00007a4270 */
[----:B------:R-:W-:Y:S05]  /*72d0*/  @!P5 BRA `(.L_x_178) ;  /* 0x000000000004d947 */ /* 0x000fea0003800000 */
[----:B------:R3:W5:Y:S02]  /*72e0*/  LDG.E.LTC128B.U16 R4, desc[UR12][R6.64] ;  /* 0x0000000c06047981 */ /* 0x000764000c1e1520 */
.L_x_178:
[----:B------:R-:W-:Y:S05]  /*72f0*/  BSYNC B0 ;  /* 0x0000000000007941 */ /* 0x000fea0003800000 */
.L_x_177:
[----:B---3-5:R-:W-:Y:S01]  /*7300*/  HADD2.F32 R7, -RZ, R4.H0_H0 ;  /* 0x20000004ff077230 */ /* 0x028fe20000004100 */
[----:B------:R-:W-:Y:S04]  /*7310*/  BSSY B0, `(.L_x_179) ;  /* 0x000000d000007945 */ /* 0x000fe80003800000 */
[----:B------:R-:W-:-:S04]  /*7320*/  FMUL R6, R7, R2 ;  /* 0x0000000207067220 */ /* 0x000fc80000400000 */
[----:B------:R-:W-:-:S05]  /*7330*/  FFMA R6, R87, R0, R6 ;  /* 0x0000000057067223 */ /* 0x000fca0000000006 */
[----:B------:R-:W-:-:S04]  /*7340*/  F2FP.F16.F32.PACK_AB R6, RZ, R6 ;  /* 0x00000006ff06723e */ /* 0x000fc800000000ff */
[----:B------:R-:W-:-:S05]  /*7350*/  PRMT R11, R6, 0x7610, R11 ;  /* 0x00007610060b7816 */ /* 0x000fca000000000b */
        /* <DEDUP_REMOVED lines=8> */
.L_x_180:
[----:B------:R-:W-:Y:S05]  /*73e0*/  BSYNC B0 ;  /* 0x0000000000007941 */ /* 0x000fea0003800000 */
.L_x_179:
        /* <DEDUP_REMOVED lines=11> */
[----:B0-----:R-:W-:-:S04]  /*74a0*/  IADD3 R18, P6, R16, UR21, RZ ;  /* 0x0000001510127c10 */ /* 0x001fc8000ffde0ff */
[----:B------:R-:W-:-:S05]  /*74b0*/  IADD3.X R19, R17, UR4, RZ, P6, !PT ;  /* 0x0000000411137c10 */ /* 0x000fca000b7fe4ff */
[----:B------:R3:W5:Y:S04]  /*74c0*/  LDG.E.LTC128B.U16 R4, desc[UR12][R18.64] ;  /* 0x0000000c12047981 */ /* 0x000768000c1e1520 */
.L_x_182:
[----:B------:R-:W-:Y:S05]  /*74d0*/  BSYNC B0 ;  /* 0x0000000000007941 */ /* 0x000fea0003800000 */
.L_x_181:
[----:B0--3-5:R-:W-:Y:S01]  /*74e0*/  HADD2.F32 R19, -RZ, R4.H0_H0 ;  /* 0x20000004ff137230 */ /* 0x029fe20000004100 */
[----:B------:R-:W-:Y:S01]  /*74f0*/  ISETP.GT.AND P4, PT, R5, 0xc8, P4 ;  /* 0x000000c80500780c */ /* 0x000fe20002784270 */
[----:B------:R-:W-:Y:S03]  /*7500*/  BSSY B0, `(.L_x_183) ;  /* 0x000000b000007945 */ /* 0x000fe60003800000 */
[----:B------:R-:W-:-:S04]  /*7510*/  FMUL R12, R19, R2 ;  /* 0x00000002130c7220 */ /* 0x000fc80000400000 */
[----:B------:R-:W-:-:S05]  /*7520*/  FFMA R12, R25, R0, R12 ;  /* 0x00000000190c7223 */ /* 0x000fca000000000c */
[----:B------:R-:W-:-:S05]  /*7530*/  F2FP.F16.F32.PACK_AB R12, RZ, R12 ;  /* 0x0000000cff0c723e */ /* 0x000fca00000000ff */
[----:B------:R0:W-:Y:S01]  /*7540*/  @P5 STG.E.U16 desc[UR12][R60.64], R12 ;  /* 0x0000000c3c005986 */ /* 0x0001e2000c10150c */
[----:B------:R-:W-:-:S05]  /*7550*/  IADD3 R18, P5, R20, R13, RZ ;  /* 0x0000000d14127210 */ /* 0x000fca0007fbe0ff */
[----:B------:R-:W-:Y:S01]  /*7560*/  IMAD.X R19, R21, 0x1, R15, P5 ;  /* 0x0000000115137824 */ /* 0x000fe200028e060f */
[----:B------:R-:W-:Y:S07]  /*7570*/  @!P4 BRA `(.L_x_184) ;  /* 0x00000000000cc947 */ /* 0x000fee0003800000 */
[----:B0-----:R-:W-:-:S04]  /*7580*/  IADD3 R12, P5, R56, UR22, RZ ;  /* 0x00000016380c7c10 */ /* 0x001fc8000ffbe0ff */
[----:B------:R-:W-:-:S05]  /*7590*/  IADD3.X R13, R57, UR4, RZ, P5, !PT ;  /* 0x00000004390d7c10 */ /* 0x000fca000affe4ff */
[----:B------:R3:W5:Y:S04]  /*75a0*/  LDG.E.LTC128B.U16 R4, desc[UR12][R12.64] ;  /* 0x0000000c0c047981 */ /* 0x000768000c1e1520 */
.L_x_184:
[----:B------:R-:W-:Y:S05]  /*75b0*/  BSYNC B0 ;  /* 0x0000000000007941 */ /* 0x000fea0003800000 */
.L_x_183:
        /* <DEDUP_REMOVED lines=11> */
[----:B0-----:R-:W-:-:S04]  /*7670*/  IADD3 R12, P5, R56, UR21, RZ ;  /* 0x00000015380c7c10 */ /* 0x001fc8000ffbe0ff */
[----:B------:R-:W-:-:S05]  /*7680*/  IADD3.X R13, R57, UR4, RZ, P5, !PT ;  /* 0x00000004390d7c10 */ /* 0x000fca000affe4ff */
[----:B------:R3:W5:Y:S04]  /*7690*/  LDG.E.LTC128B.U16 R4, desc[UR12][R12.64] ;  /* 0x0000000c0c047981 */ /* 0x000768000c1e1520 */
.L_x_186:
[----:B------:R-:W-:Y:S05]  /*76a0*/  BSYNC B0 ;  /* 0x0000000000007941 */ /* 0x000fea0003800000 */
.L_x_185:
[----:B-----5:R-:W-:Y:S01]  /*76b0*/  HADD2.F32 R3, -RZ, R4.H0_H0 ;  /* 0x20000004ff037230 */ /* 0x020fe20000004100 */
[----:B------:R-:W-:Y:S01]  /*76c0*/  LOP3.LUT P5, RZ, R120, 0x4, RZ, 0xc0, !PT ;  /* 0x0000000478ff7812 */ /* 0x000fe200078ac0ff */
[----:B------:R-:W-:Y:S03]  /*76d0*/  BSSY B0, `(.L_x_187) ;  /* 0x000000c000007945 */ /* 0x000fe60003800000 */
[----:B0--3--:R-:W-:-:S04]  /*76e0*/  FMUL R12, R3, R2 ;  /* 0x00000002030c7220 */ /* 0x009fc80000400000 */
[----:B------:R-:W-:-:S05]  /*76f0*/  FFMA R12, R27, R0, R12 ;  /* 0x000000001b0c7223 */ /* 0x000fca000000000c */
[----:B------:R-:W-:-:S05]  /*7700*/  F2FP.F16.F32.PACK_AB R12, RZ, R12 ;  /* 0x0000000cff0c723e */ /* 0x000fca00000000ff */
[----:B------:R0:W-:Y:S01]  /*7710*/  @P4 STG.E.U16 desc[UR12][R22.64], R12 ;  /* 0x0000000c16004986 */ /* 0x0001e2000c10150c */
[----:B------:R-:W-:-:S05]  /*7720*/  IADD3 R18, P4, R8, R89, RZ ;  /* 0x0000005908127210 */ /* 0x000fca0007f9e0ff */
[----:B------:R-:W-:Y:S01]  /*7730*/  IMAD.X R19, R9, 0x1, R15, P4 ;  /* 0x0000000109137824 */ /* 0x000fe200020e060f */
[----:B------:R-:W-:-:S13]  /*7740*/  ISETP.GT.AND P4, PT, R5, 0xc0, P5 ;  /* 0x000000c00500780c */ /* 0x000fda0002f84270 */
[----:B0-----:R-:W-:Y:S05]  /*7750*/  @!P4 BRA `(.L_x_188) ;  /* 0x00000000000cc947 */ /* 0x001fea0003800000 */
[----:B------:R-:W-:-:S04]  /*7760*/  IADD3 R12, P5, R16, UR20, RZ ;  /* 0x00000014100c7c10 */ /* 0x000fc8000ffbe0ff */
[----:B------:R-:W-:-:S05]  /*7770*/  IADD3.X R13, R17, UR4, RZ, P5, !PT ;  /* 0x00000004110d7c10 */ /* 0x000fca000affe4ff */
[----:B------:R0:W5:Y:S04]  /*7780*/  LDG.E.LTC128B.U16 R4, desc[UR12][R12.64] ;  /* 0x0000000c0c047981 */ /* 0x000168000c1e1520 */
.L_x_188:
[----:B------:R-:W-:Y:S05]  /*7790*/  BSYNC B0 ;  /* 0x0000000000007941 */ /* 0x000fea0003800000 */
.L_x_187:
        /* <DEDUP_REMOVED lines=14> */
.L_x_190:
[----:B------:R-:W-:Y:S05]  /*7880*/  BSYNC B0 ;  /* 0x0000000000007941 */ /* 0x000fea0003800000 */
.L_x_189:
[----:B-----5:R-:W-:Y:S01]  /*7890*/  HADD2.F32 R3, -RZ, R4.H0_H0 ;  /* 0x20000004ff037230 */ /* 0x020fe20000004100 */
[----:B------:R-:W-:Y:S01]  /*78a0*/  LOP3.LUT P5, RZ, R120, 0x4, RZ, 0xc0, !PT ;  /* 0x0000000478ff7812 */ /* 0x000fe200078ac0ff */
[----:B------:R-:W-:Y:S03]  /*78b0*/  BSSY B0, `(.L_x_191) ;  /* 0x000000c000007945 */ /* 0x000fe60003800000 */
[----:B---3--:R-:W-:-:S04]  /*78c0*/  FMUL R6, R3, R2 ;  /* 0x0000000203067220 */ /* 0x008fc80000400000 */
[----:B------:R-:W-:-:S05]  /*78d0*/  FFMA R6, R29, R0, R6 ;  /* 0x000000001d067223 */ /* 0x000fca0000000006 */
[----:B------:R-:W-:-:S05]  /*78e0*/  F2FP.F16.F32.PACK_AB R6, RZ, R6 ;  /* 0x00000006ff06723e */ /* 0x000fca00000000ff */
[----:B------:R3:W-:Y:S01]  /*78f0*/  @P4 STG.E.U16 desc[UR12][R10.64], R6 ;  /* 0x000000060a004986 */ /* 0x0007e2000c10150c */
[----:B0-----:R-:W-:-:S05]  /*7900*/  IADD3 R12, P4, R20, R123, RZ ;  /* 0x0000007b140c7210 */ /* 0x001fca0007f9e0ff */
[----:B------:R-:W-:Y:S01]  /*7910*/  IMAD.X R13, R21, 0x1, R15, P4 ;  /* 0x00000001150d7824 */ /* 0x000fe200020e060f */
[----:B------:R-:W-:-:S13]  /*7920*/  ISETP.GT.AND P4, PT, R5, 0xc8, P5 ;  /* 0x000000c80500780c */ /* 0x000fda0002f84270 */
[----:B---3--:R-:W-:Y:S05]  /*7930*/  @!P4 BRA `(.L_x_192) ;  /* 0x00000000000cc947 */ /* 0x008fea0003800000 */
[----:B------:R-:W-:-:S04]  /*7940*/  IADD3 R6, P5, R56, UR20, RZ ;  /* 0x0000001438067c10 */ /* 0x000fc8000ffbe0ff */
[----:B------:R-:W-:-:S05]  /*7950*/  IADD3.X R7, R57, UR4, RZ, P5, !PT ;  /* 0x0000000439077c10 */ /* 0x000fca000affe4ff */
[----:B------:R0:W5:Y:S04]  /*7960*/  LDG.E.LTC128B.U16 R4, desc[UR12][R6.64] ;  /* 0x0000000c06047981 */ /* 0x000168000c1e1520 */
.L_x_192:
[----:B------:R-:W-:Y:S05]  /*7970*/  BSYNC B0 ;  /* 0x0000000000007941 */ /* 0x000fea0003800000 */
.L_x_191:
[----:B-----5:R-:W-:Y:S01]  /*7980*/  HADD2.F32 R3, -RZ, R4.H0_H0 ;  /* 0x20000004ff037230 */ /* 0x020fe20000004100 */
        /* <DEDUP_REMOVED lines=12> */
.L_x_194:
[----:B------:R-:W-:Y:S05]  /*7a50*/  BSYNC B0 ;  /* 0x0000000000007941 */ /* 0x000fea0003800000 */
.L_x_193:
        /* <DEDUP_REMOVED lines=14> */
.L_x_196:
[----:B------:R-:W-:Y:S05]  /*7b40*/  BSYNC B0 ;  /* 0x0000000000007941 */ /* 0x000fea0003800000 */
.L_x_195:
        /* <DEDUP_REMOVED lines=14> */
.L_x_198:
[----:B------:R-:W-:Y:S05]  /*7c30*/  BSYNC B0 ;  /* 0x0000000000007941 */ /* 0x000fea0003800000 */
.L_x_197:
        /* <DEDUP_REMOVED lines=14> */
.L_x_200:
[----:B------:R-:W-:Y:S05]  /*7d20*/  BSYNC B0 ;  /* 0x0000000000007941 */ /* 0x000fea0003800000 */
.L_x_199:
        /* <DEDUP_REMOVED lines=13> */
.L_x_202:
[----:B------:R-:W-:Y:S05]  /*7e00*/  BSYNC B0 ;  /* 0x0000000000007941 */ /* 0x000fea0003800000 */
.L_x_201:
        /* <DEDUP_REMOVED lines=14> */
.L_x_204:
[----:B------:R-:W-:Y:S05]  /*7ef0*/  BSYNC B0 ;  /* 0x0000000000007941 */ /* 0x000fea0003800000 */
.L_x_203:
        /* <DEDUP_REMOVED lines=14> */
.L_x_206:
[----:B------:R-:W-:Y:S05]  /*7fe0*/  BSYNC B0 ;  /* 0x0000000000007941 */ /* 0x000fea0003800000 */
.L_x_205:
        /* <DEDUP_REMOVED lines=14> */
.L_x_208:
[----:B------:R-:W-:Y:S05]  /*80d0*/  BSYNC B0 ;  /* 0x0000000000007941 */ /* 0x000fea0003800000 */
.L_x_207:
        /* <DEDUP_REMOVED lines=13> */
.L_x_210:
[----:B------:R-:W-:Y:S05]  /*81b0*/  BSYNC B0 ;  /* 0x0000000000007941 */ /* 0x000fea0003800000 */
.L_x_209:
        /* <DEDUP_REMOVED lines=14> */
.L_x_212:
[----:B------:R-:W-:Y:S05]  /*82a0*/  BSYNC B0 ;  /* 0x0000000000007941 */ /* 0x000fea0003800000 */
.L_x_211:
        /* <DEDUP_REMOVED lines=14> */
.L_x_214:
[----:B------:R-:W-:Y:S05]  /*8390*/  BSYNC B0 ;  /* 0x0000000000007941 */ /* 0x000fea0003800000 */
.L_x_213:
[----:B-----5:R-:W-:Y:S01]  /*83a0*/  HADD2.F32 R3, -RZ, R4.H0_H0 ;  /* 0x20000004ff037230 */ /* 0x020fe20000004100 */
[----:B------:R-:W-:Y:S01]  /*83b0*/  LOP3.LUT P5, RZ, R120, 0x100, RZ, 0xc0, !PT ;  /* 0x0000010078ff7812 */ /* 0x000fe200078ac0ff */
[----:B------:R-:W-:Y:S03]  /*83c0*/  BSSY B0, `(.L_x_215) ;  /* 0x000000a000007945 */ /* 0x000fe60003800000 */
[----:B0--3--:R-:W-:-:S04]  /*83d0*/  FMUL R6, R3, R2 ;  /* 0x0000000203067220 */ /* 0x009fc80000400000 */
[----:B------:R-:W-:-:S05]  /*83e0*/  FFMA R6, R41, R0, R6 ;  /* 0x0000000029067223 */ /* 0x000fca0000000006 */
[----:B------:R-:W-:-:S05]  /*83f0*/  F2FP.F16.F32.PACK_AB R6, RZ, R6 ;  /* 0x00000006ff06723e */ /* 0x000fca00000000ff */
[----:B------:R0:W-:Y:S01]  /*8400*/  @P4 STG.E.U16 desc[UR12][R22.64], R6 ;  /* 0x0000000616004986 */ /* 0x0001e2000c10150c */
[----:B------:R-:W-:-:S13]  /*8410*/  ISETP.GT.AND P4, PT, R5, 0xc8, P5 ;  /* 0x000000c80500780c */ /* 0x000fda0002f84270 */
[----:B0-----:R-:W-:Y:S05]  /*8420*/  @!P4 BRA `(.L_x_216) ;  /* 0x00000000000cc947 */ /* 0x001fea0003800000 */
[----:B------:R-:W-:-:S04]  /*8430*/  IADD3 R6, P5, R56, UR14, RZ ;  /* 0x0000000e38067c10 */ /* 0x000fc8000ffbe0ff */
[----:B------:R-:W-:-:S05]  /*8440*/  IADD3.X R7, R57, UR4, RZ, P5, !PT ;  /* 0x0000000439077c10 */ /* 0x000fca000affe4ff */
[----:B------:R0:W5:Y:S04]  /*8450*/  LDG.E.LTC128B.U16 R4, desc[UR12][R6.64] ;  /* 0x0000000c06047981 */ /* 0x000168000c1e1520 */
.L_x_216:
[----:B------:R-:W-:Y:S05]  /*8460*/  BSYNC B0 ;  /* 0x0000000000007941 */ /* 0x000fea0003800000 */
.L_x_215:
[----:B-----5:R-:W-:Y:S01]  /*8470*/  HADD2.F32 R3, -RZ, R4.H0_H0 ;  /* 0x20000004ff037230 */ /* 0x020fe20000004100 */
[----:B------:R-:W-:Y:S04]  /*8480*/  BSSY B0, `(.L_x_217) ;  /* 0x000000a000007945 */ /* 0x000fe80003800000 */
[----:B------:R-:W-:-:S04]  /*8490*/  FMUL R3, R3, R2 ;  /* 0x0000000203037220 */ /* 0x000fc80000400000 */
[----:B------:R-:W-:-:S05]  /*84a0*/  FFMA R3, R42, R0, R3 ;  /* 0x000000002a037223 */ /* 0x000fca0000000003 */
[----:B------:R-:W-:-:S05]  /*84b0*/  F2FP.F16.F32.PACK_AB R3, RZ, R3 ;  /* 0x00000003ff03723e */ /* 0x000fca00000000ff */
[----:B------:R3:W-:Y:S01]  /*84c0*/  @P4 STG.E.U16 desc[UR12][R10.64], R3 ;  /* 0x000000030a004986 */ /* 0x0007e2000c10150c */
[----:B------:R-:W-:-:S13]  /*84d0*/  ISETP.GT.AND P4, PT, R5, 0xc8, P6 ;  /* 0x000000c80500780c */ /* 0x000fda0003784270 */
[----:B---3--:R-:W-:Y:S05]  /*84e0*/  @!P4 BRA `(.L_x_218) ;  /* 0x00000000000cc947 */ /* 0x008fea0003800000 */
[----:B0-----:R-:W-:-:S04]  /*84f0*/  IADD3 R6, P5, R56, UR11, RZ ;  /* 0x0000000b38067c10 */ /* 0x001fc8000ffbe0ff */
[----:B------:R-:W-:-:S05]  /*8500*/  IADD3.X R7, R57, UR4, RZ, P5, !PT ;  /* 0x0000000439077c10 */ /* 0x000fca000affe4ff */
[----:B------:R3:W5:Y:S04]  /*8510*/  LDG.E.LTC128B.U16 R4, desc[UR12][R6.64] ;  /* 0x0000000c06047981 */ /* 0x000768000c1e1520 */
.L_x_218:
[----:B------:R-:W-:Y:S05]  /*8520*/  BSYNC B0 ;  /* 0x0000000000007941 */ /* 0x000fea0003800000 */
.L_x_217:
        /* <DEDUP_REMOVED lines=14> */
.L_x_220:
[----:B------:R-:W-:Y:S05]  /*8610*/  BSYNC B0 ;  /* 0x0000000000007941 */ /* 0x000fea0003800000 */
.L_x_219:
        /* <DEDUP_REMOVED lines=14> */
.L_x_222:
[----:B------:R-:W-:Y:S05]  /*8700*/  BSYNC B0 ;  /* 0x0000000000007941 */ /* 0x000fea0003800000 */
.L_x_221:
[----:B-----5:R-:W-:Y:S01]  /*8710*/  HADD2.F32 R3, -RZ, R4.H0_H0 ;  /* 0x20000004ff037230 */ /* 0x020fe20000004100 */
[----:B------:R-:W-:Y:S01]  /*8720*/  LOP3.LUT P5, RZ, R120, 0x200, RZ, 0xc0, !PT ;  /* 0x0000020078ff7812 */ /* 0x000fe200078ac0ff */
[----:B------:R-:W-:Y:S03]  /*8730*/  BSSY B0, `(.L_x_223) ;  /* 0x000000a000007945 */ /* 0x000fe60003800000 */
[----:B0--3--:R-:W-:Y:S01]  /*8740*/  FMUL R6, R3, R2 ;  /* 0x0000000203067220 */ /* 0x009fe20000400000 */
[----:B------:R-:W-:-:S03]  /*8750*/  ISETP.GT.AND P5, PT, R5, 0xc8, P5 ;  /* 0x000000c80500780c */ /* 0x000fc60002fa4270 */
[----:B------:R-:W-:-:S05]  /*8760*/  FFMA R6, R45, R0, R6 ;  /* 0x000000002d067223 */ /* 0x000fca0000000006 */
[----:B------:R-:W-:-:S05]  /*8770*/  F2FP.F16.F32.PACK_AB R6, RZ, R6 ;  /* 0x00000006ff06723e */ /* 0x000fca00000000ff */
[----:B------:R0:W-:Y:S01]  /*8780*/  @P4 STG.E.U16 desc[UR12][R12.64], R6 ;  /* 0x000000060c004986 */ /* 0x0001e2000c10150c */
[----:B------:R-:W-:Y:S05]  /*8790*/  @!P5 BRA `(.L_x_224) ;  /* 0x00000000000cd947 */ /* 0x000fea0003800000 */
[----:B0-----:R-:W-:-:S04]  /*87a0*/  IADD3 R6, P4, R56, UR10, RZ ;  /* 0x0000000a38067c10 */ /* 0x001fc8000ff9e0ff */
[----:B------:R-:W-:-:S05]  /*87b0*/  IADD3.X R7, R57, UR4, RZ, P4, !PT ;  /* 0x0000000439077c10 */ /* 0x000fca000a7fe4ff */
[----:B------:R3:W5:Y:S04]  /*87c0*/  LDG.E.LTC128B.U16 R4, desc[UR12][R6.64] ;  /* 0x0000000c06047981 */ /* 0x000768000c1e1520 */
.L_x_224:
[----:B------:R-:W-:Y:S05]  /*87d0*/  BSYNC B0 ;  /* 0x0000000000007941 */ /* 0x000fea0003800000 */
.L_x_223:
[----:B-----5:R-:W-:Y:S01]  /*87e0*/  HADD2.F32 R3, -RZ, R4.H0_H0 ;  /* 0x20000004ff037230 */ /* 0x020fe20000004100 */
[----:B0--3--:R-:W-:Y:S01]  /*87f0*/  IADD3 R6, P4, R20, R101, RZ ;  /* 0x0000006514067210 */ /* 0x009fe20007f9e0ff */
[----:B------:R-:W-:Y:S01]  /*8800*/  BSSY B0, `(.L_x_225) ;  /* 0x000000b000007945 */ /* 0x000fe20003800000 */
[----:B------:R-:W-:Y:S02]  /*8810*/  ISETP.GT.AND P6, PT, R5, 0xc8, P6 ;  /* 0x000000c80500780c */ /* 0x000fe400037c4270 */
[----:B------:R-:W-:Y:S01]  /*8820*/  FMUL R3, R3, R2 ;  /* 0x0000000203037220 */ /* 0x000fe20000400000 */
[----:B------:R-:W-:-:S03]  /*8830*/  IMAD.X R7, R21, 0x1, R15, P4 ;  /* 0x0000000115077824 */ /* 0x000fc600020e060f */
[----:B------:R-:W-:-:S05]  /*8840*/  FFMA R3, R46, R0, R3 ;  /* 0x000000002e037223 */ /* 0x000fca0000000003 */
[----:B------:R-:W-:-:S05]  /*8850*/  F2FP.F16.F32.PACK_AB R3, RZ, R3 ;  /* 0x00000003ff03723e */ /* 0x000fca00000000ff */
[----:B------:R0:W-:Y:S01]  /*8860*/  @P5 STG.E.U16 desc[UR12][R6.64], R3 ;  /* 0x0000000306005986 */ /* 0x0001e2000c10150c */
[----:B------:R-:W-:Y:S05]  /*8870*/  @!P6 BRA `(.L_x_226) ;  /* 0x00000000000ce947 */ /* 0x000fea0003800000 */
[----:B0-----:R-:W-:-:S04]  /*8880*/  IADD3 R6, P4, R56, UR9, RZ ;  /* 0x0000000938067c10 */ /* 0x001fc8000ff9e0ff */
[----:B------:R-:W-:-:S05]  /*8890*/  IADD3.X R7, R57, UR4, RZ, P4, !PT ;  /* 0x0000000439077c10 */ /* 0x000fca000a7fe4ff */
[----:B------:R3:W5:Y:S04]  /*88a0*/  LDG.E.LTC128B.U16 R4, desc[UR12][R6.64] ;  /* 0x0000000c06047981 */ /* 0x000768000c1e1520 */
.L_x_226:
[----:B------:R-:W-:Y:S05]  /*88b0*/  BSYNC B0 ;  /* 0x0000000000007941 */ /* 0x000fea0003800000 */
.L_x_225:
[----:B0----5:R-:W-:Y:S01]  /*88c0*/  HADD2.F32 R3, -RZ, R4.H0_H0 ;  /* 0x20000004ff037230 */ /* 0x021fe20000004100 */
[----:B------:R-:W-:Y:S01]  /*88d0*/  ISETP.GT.AND P4, PT, R5, 0xc0, P3 ;  /* 0x000000c00500780c */ /* 0x000fe20001f84270 */
[----:B------:R-:W-:Y:S03]  /*88e0*/  BSSY B0, `(.L_x_227) ;  /* 0x000000b000007945 */ /* 0x000fe60003800000 */
[----:B---3--:R-:W-:-:S04]  /*88f0*/  FMUL R6, R3, R2 ;  /* 0x0000000203067220 */ /* 0x008fc80000400000 */
[----:B------:R-:W-:Y:S01]  /*8900*/  FFMA R47, R47, R0, R6 ;  /* 0x000000002f2f7223 */ /* 0x000fe20000000006 */
[----:B------:R-:W-:-:S04]  /*8910*/  IADD3 R6, P5, R20, R103, RZ ;  /* 0x0000006714067210 */ /* 0x000fc80007fbe0ff */
[----:B------:R-:W-:Y:S01]  /*8920*/  F2FP.F16.F32.PACK_AB R47, RZ, R47 ;  /* 0x0000002fff2f723e */ /* 0x000fe200000000ff */
[----:B------:R-:W-:-:S05]  /*8930*/  IMAD.X R7, R21, 0x1, R15, P5 ;  /* 0x0000000115077824 */ /* 0x000fca00028e060f */
[----:B------:R0:W-:Y:S01]  /*8940*/  @P6 STG.E.U16 desc[UR12][R6.64], R47 ;  /* 0x0000002f06006986 */ /* 0x0001e2000c10150c */
[----:B------:R-:W-:Y:S05]  /*8950*/  @!P4 BRA `(.L_x_228) ;  /* 0x00000000000cc947 */ /* 0x000fea0003800000 */
[----:B0-----:R-:W-:-:S04]  /*8960*/  IADD3 R6, P5, R16, UR8, RZ ;  /* 0x0000000810067c10 */ /* 0x001fc8000ffbe0ff */
[----:B------:R-:W-:-:S05]  /*8970*/  IADD3.X R7, R17, UR4, RZ, P5, !PT ;  /* 0x0000000411077c10 */ /* 0x000fca000affe4ff */
[----:B------:R3:W5:Y:S04]  /*8980*/  LDG.E.LTC128B.U16 R4, desc[UR12][R6.64] ;  /* 0x0000000c06047981 */ /* 0x000768000c1e1520 */
.L_x_228:
[----:B------:R-:W-:Y:S05]  /*8990*/  BSYNC B0 ;  /* 0x0000000000007941 */ /* 0x000fea0003800000 */
.L_x_227:
        /* <DEDUP_REMOVED lines=13> */
.L_x_230:
[----:B------:R-:W-:Y:S05]  /*8a70*/  BSYNC B0 ;  /* 0x0000000000007941 */ /* 0x000fea0003800000 */
.L_x_229:
        /* <DEDUP_REMOVED lines=13> */
.L_x_232:
[----:B------:R-:W-:Y:S05]  /*8b50*/  BSYNC B0 ;  /* 0x0000000000007941 */ /* 0x000fea0003800000 */
.L_x_231:
        /* <DEDUP_REMOVED lines=13> */
.L_x_234:
[----:B------:R-:W-:Y:S05]  /*8c30*/  BSYNC B0 ;  /* 0x0000000000007941 */ /* 0x000fea0003800000 */
.L_x_233:
        /* <DEDUP_REMOVED lines=13> */
.L_x_236:
[----:B------:R-:W-:Y:S05]  /*8d10*/  BSYNC B0 ;  /* 0x0000000000007941 */ /* 0x000fea0003800000 */
.L_x_235:
[----:B-----5:R-:W-:Y:S01]  /*8d20*/  HADD2.F32 R3, -RZ, R4.H0_H0 ;  /* 0x20000004ff037230 */ /* 0x020fe20000004100 */
[----:B0--3--:R-:W-:Y:S01]  /*8d30*/  IADD3 R6, P4, R8, R109, RZ ;  /* 0x0000006d08067210 */ /* 0x009fe20007f9e0ff */
[----:B------:R-:W-:Y:S01]  /*8d40*/  BSSY B0, `(.L_x_237) ;  /* 0x000000b000007945 */ /* 0x000fe20003800000 */
[----:B------:R-:W-:Y:S02]  /*8d50*/  ISETP.GT.AND P2, PT, R5, 0xc0, P0 ;  /* 0x000000c00500780c */ /* 0x000fe40000744270 */
[----:B------:R-:W-:Y:S01]  /*8d60*/  FMUL R3, R3, R2 ;  /* 0x0000000203037220 */ /* 0x000fe20000400000 */
[----:B------:R-:W-:Y:S01]  /*8d70*/  IMAD.X R7, R9, 0x1, R15, P4 ;  /* 0x0000000109077824 */ /* 0x000fe200020e060f */
[----:B------:R-:W-:Y:S02]  /*8d80*/  IADD3 R10, P4, R16, UR5, RZ ;  /* 0x00000005100a7c10 */ /* 0x000fe4000ff9e0ff */
[----:B------:R-:W-:Y:S02]  /*8d90*/  FFMA R3, R52, R0, R3 ;  /* 0x0000000034037223 */ /* 0x000fe40000000003 */
[----:B------:R-:W-:-:S03]  /*8da0*/  IADD3.X R11, R17, UR4, RZ, P4, !PT ;  /* 0x00000004110b7c10 */ /* 0x000fc6000a7fe4ff */
[----:B------:R-:W-:-:S05]  /*8db0*/  F2FP.F16.F32.PACK_AB R3, RZ, R3 ;  /* 0x00000003ff03723e */ /* 0x000fca00000000ff */
[----:B------:R0:W-:Y:S01]  /*8dc0*/  @P3 STG.E.U16 desc[UR12][R6.64], R3 ;  /* 0x0000000306003986 */ /* 0x0001e2000c10150c */
[----:B------:R-:W-:Y:S05]  /*8dd0*/  @!P2 BRA `(.L_x_238) ;  /* 0x000000000004a947 */ /* 0x000fea0003800000 */
[----:B------:R3:W5:Y:S02]  /*8de0*/  LDG.E.LTC128B.U16 R4, desc[UR12][R10.64] ;  /* 0x0000000c0a047981 */ /* 0x000764000c1e1520 */
.L_x_238:
[----:B------:R-:W-:Y:S05]  /*8df0*/  BSYNC B0 ;  /* 0x0000000000007941 */ /* 0x000fea0003800000 */
.L_x_237:
[----:B0----5:R-:W-:Y:S01]  /*8e00*/  HADD2.F32 R3, -RZ, R4.H0_H0 ;  /* 0x20000004ff037230 */ /* 0x021fe20000004100 */
[----:B------:R-:W-:Y:S01]  /*8e10*/  ISETP.GT.AND P1, PT, R5, 0xc8, P1 ;  /* 0x000000c80500780c */ /* 0x000fe20000f24270 */
[----:B------:R-:W-:Y:S03]  /*8e20*/  BSSY B0, `(.L_x_239) ;  /* 0x000000c000007945 */ /* 0x000fe60003800000 */
[----:B------:R-:W-:Y:S01]  /*8e30*/  FMUL R6, R3, R2 ;  /* 0x0000000203067220 */ /* 0x000fe20000400000 */
[----:B------:R-:W-:-:S03]  /*8e40*/  PRMT R3, R4, 0x7610, R3 ;  /* 0x0000761004037816 */ /* 0x000fc60000000003 */
        /* <DEDUP_REMOVED lines=9> */
.L_x_240:
[----:B------:R-:W-:Y:S05]  /*8ee0*/  BSYNC B0 ;  /* 0x0000000000007941 */ /* 0x000fea0003800000 */
.L_x_239:
[----:B0----5:R-:W-:Y:S01]  /*8ef0*/  HADD2.F32 R7, -RZ, R3.H0_H0 ;  /* 0x20000003ff077230 */ /* 0x021fe20000004100 */
[----:B------:R-:W-:Y:S01]  /*8f00*/  IADD3 R4, P2, R20, R109, RZ ;  /* 0x0000006d14047210 */ /* 0x000fe20007f5e0ff */
[----:B------:R-:W-:Y:S01]  /*8f10*/  BSSY B0, `(.L_x_241) ;  /* 0x000000c000007945 */ /* 0x000fe20003800000 */
[----:B------:R-:W-:Y:S02]  /*8f20*/  ISETP.GT.AND P0, PT, R5, 0xc8, P0 ;  /* 0x000000c80500780c */ /* 0x000fe40000704270 */
[----:B------:R-:W-:Y:S01]  /*8f30*/  FMUL R7, R7, R2 ;  /* 0x0000000207077220 */ /* 0x000fe20000400000 */
[----:B------:R-:W-:Y:S01]  /*8f40*/  IMAD.X R5, R21, 0x1, R15, P2 ;  /* 0x0000000115057824 */ /* 0x000fe200010e060f */
[----:B------:R-:W-:Y:S02]  /*8f50*/  IADD3 R6, P2, R56, UR5, RZ ;  /* 0x0000000538067c10 */ /* 0x000fe4000ff5e0ff */
[----:B------:R-:W-:-:S05]  /*8f60*/  FFMA R7, R54, R0, R7 ;  /* 0x0000000036077223 */ /* 0x000fca0000000007 */
[----:B------:R-:W-:-:S04]  /*8f70*/  F2FP.F16.F32.PACK_AB R7, RZ, R7 ;  /* 0x00000007ff07723e */ /* 0x000fc800000000ff */
[----:B------:R-:W-:Y:S02]  /*8f80*/  PRMT R8, R7, 0x7610, R8 ;  /* 0x0000761007087816 */ /* 0x000fe40000000008 */
[----:B------:R-:W-:-:S03]  /*8f90*/  IADD3.X R7, R57, UR4, RZ, P2, !PT ;  /* 0x0000000439077c10 */ /* 0x000fc600097fe4ff */
[----:B------:R0:W-:Y:S01]  /*8fa0*/  @P1 STG.E.U16 desc[UR12][R4.64], R8 ;  /* 0x0000000804001986 */ /* 0x0001e2000c10150c */
[----:B------:R-:W-:Y:S05]  /*8fb0*/  @!P0 BRA `(.L_x_242) ;  /* 0x0000000000048947 */ /* 0x000fea0003800000 */
[----:B------:R0:W5:Y:S02]  /*8fc0*/  LDG.E.LTC128B.U16 R3, desc[UR12][R6.64] ;  /* 0x0000000c06037981 */ /* 0x000164000c1e1520 */
.L_x_242:
[----:B------:R-:W-:Y:S05]  /*8fd0*/  BSYNC B0 ;  /* 0x0000000000007941 */ /* 0x000fea0003800000 */
.L_x_241:
[----:B-----5:R-:W-:-:S05]  /*8fe0*/  HADD2.F32 R3, -RZ, R3.H0_H0 ;  /* 0x20000003ff037230 */ /* 0x020fca0000004100 */
[----:B0-----:R-:W-:Y:S01]  /*8ff0*/  FMUL R4, R3, R2 ;  /* 0x0000000203047220 */ /* 0x001fe20000400000 */
[----:B------:R-:W-:-:S03]  /*9000*/  IADD3 R2, P1, R20, R111, RZ ;  /* 0x0000006f14027210 */ /* 0x000fc60007f3e0ff */
[----:B------:R-:W-:Y:S01]  /*9010*/  FFMA R4, R55, R0, R4 ;  /* 0x0000000037047223 */ /* 0x000fe20000000004 */
[----:B------:R-:W-:Y:S09]  /*9020*/  @!P0 EXIT ;  /* 0x000000000000894d */ /* 0x000ff20003800000 */
[----:B------:R-:W-:Y:S01]  /*9030*/  F2FP.F16.F32.PACK_AB R4, RZ, R4 ;  /* 0x00000004ff04723e */ /* 0x000fe200000000ff */
[----:B------:R-:W-:-:S05]  /*9040*/  IMAD.X R3, R21, 0x1, R15, P1 ;  /* 0x0000000115037824 */ /* 0x000fca00008e060f */
[----:B------:R-:W-:Y:S01]  /*9050*/  STG.E.U16 desc[UR12][R2.64], R4 ;  /* 0x0000000402007986 */ /* 0x000fe2000c10150c */
[----:B------:R-:W-:Y:S05]  /*9060*/  EXIT ;  /* 0x000000000000794d */ /* 0x000fea0003800000 */
.L_x_22:
[----:B------:R-:W-:Y:S01]  /*9070*/  ULDC.64 UR4, c[0x0][0x5c8] ;  /* 0x0001720000047ab9 */ /* 0x000fe20000000a00 */
[-C--:B------:R-:W-:Y:S01]  /*9080*/  FMUL R120, R120, R0.reuse ;  /* 0x0000000078787220 */ /* 0x080fe20000400000 */
[----:B------:R-:W-:Y:S01]  /*9090*/  LEA R2, P1, R10, UR4, 0x1 ;  /* 0x000000040a027c11 */ /* 0x000fe2000f8208ff */
[-C--:B------:R-:W-:Y:S01]  /*90a0*/  FMUL R121, R121, R0.reuse ;  /* 0x0000000079797220 */ /* 0x080fe20000400000 */
[----:B------:R-:W-:Y:S01]  /*90b0*/  ISETP.GT.AND P5, PT, R7, 0x1, PT ;  /* 0x000000010700780c */ /* 0x000fe20003fa4270 */
[----:B------:R-:W-:Y:S01]  /*90c0*/  FMUL R122, R122, R0 ;  /* 0x000000007a7a7220 */ /* 0x000fe20000400000 */
[----:B------:R-:W-:Y:S01]  /*90d0*/  F2FP.F16.F32.PACK_AB R120, RZ, R120 ;  /* 0x00000078ff78723e */ /* 0x000fe200000000ff */
[-C--:B------:R-:W-:Y:S01]  /*90e0*/  FMUL R123, R123, R0.reuse ;  /* 0x000000007b7b7220 */ /* 0x080fe20000400000 */
[----:B------:R-:W-:Y:S01]  /*90f0*/  LEA.HI.X R3, R10, UR5, R155, 0x1, P1 ;  /* 0x000000050a037c11 */ /* 0x000fe200088f0c9b */
[-C--:B------:R-:W-:Y:S01]  /*9100*/  FMUL R124, R124, R0.reuse ;  /* 0x000000007c7c7220 */ /* 0x080fe20000400000 */
[----:B------:R-:W-:Y:S01]  /*9110*/  ISETP.GT.AND P1, PT, R5, RZ, P5 ;  /* 0x000000ff0500720c */ /* 0x000fe20002f24270 */
[-C--:B------:R-:W-:Y:S01]  /*9120*/  FMUL R125, R125, R0.reuse ;  /* 0x000000007d7d7220 */ /* 0x080fe20000400000 */
[C---:B------:R-:W-:Y:S01]  /*9130*/  ISETP.GT.AND P3, PT, R5.reuse, 0x8, P4 ;  /* 0x000000080500780c */ /* 0x040fe20002764270 */
[----:B------:R0:W-:Y:S01]  /*9140*/  @P0 STG.E.U16 desc[UR12][R2.64], R120 ;  /* 0x0000007802000986 */ /* 0x0001e2000c10150c */
[----:B------:R-:W-:Y:S01]  /*9150*/  ISETP.GT.AND P0, PT, R5, 0x8, P5 ;  /* 0x000000080500780c */ /* 0x000fe20002f04270 */
[-C--:B------:R-:W-:Y:S01]  /*9160*/  FMUL R126, R126, R0.reuse ;  /* 0x000000007e7e7220 */ /* 0x080fe20000400000 */
[----:B------:R-:W-:Y:S01]  /*9170*/  SHF.L.U64.HI R11, R9, 0x1, R8 ;  /* 0x00000001090b7819 */ /* 0x000fe20000010208 */
[----:B------:R-:W-:Y:S01]  /*9180*/  FMUL R127, R127, R0 ;  /* 0x000000007f7f7220 */ /* 0x000fe20000400000 */
[----:B------:R-:W-:Y:S01]  /*9190*/  LEA R8, P2, R9, R2, 0x1 ;  /* 0x0000000209087211 */ /* 0x000fe200078408ff */
[-C--:B------:R-:W-:Y:S01]  /*91a0*/  FMUL R128, R128, R0.reuse ;  /* 0x0000000080807220 */ /* 0x080fe20000400000 */
[----:B------:R-:W-:Y:S01]  /*91b0*/  F2FP.F16.F32.PACK_AB R121, RZ, R121 ;  /* 0x00000079ff79723e */ /* 0x000fe200000000ff */
[----:B------:R-:W-:Y:S01]  /*91c0*/  FMUL R129, R129, R0 ;  /* 0x0000000081817220 */ /* 0x000fe20000400000 */
[----:B------:R-:W-:Y:S01]  /*91d0*/  F2FP.F16.F32.PACK_AB R122, RZ, R122 ;  /* 0x0000007aff7a723e */ /* 0x000fe200000000ff */
[----:B------:R-:W-:Y:S01]  /*91e0*/  IMAD.X R9, R11, 0x1, R3, P2 ;  /* 0x000000010b097824 */ /* 0x000fe200010e0603 */
[----:B------:R-:W-:Y:S01]  /*91f0*/  F2FP.F16.F32.PACK_AB R123, RZ, R123 ;  /* 0x0000007bff7b723e */ /* 0x000fe200000000ff */
[----:B------:R1:W-:Y:S01]  /*9200*/  @P1 STG.E.U16 desc[UR12][R2.64+0x2], R121 ;  /* 0x0000027902001986 */ /* 0x0003e2000c10150c */
[C---:B------:R-:W-:Y:S01]  /*9210*/  ISETP.GT.AND P6, PT, R7.reuse, 0x8, PT ;  /* 0x000000080700780c */ /* 0x040fe20003fc4270 */
[-C--:B------:R-:W-:Y:S01]  /*9220*/  FMUL R130, R130, R0.reuse ;  /* 0x0000000082827220 */ /* 0x080fe20000400000 */
[----:B------:R-:W-:Y:S01]  /*9230*/  ISETP.GT.AND P5, PT, R7, 0x9, PT ;  /* 0x000000090700780c */ /* 0x000fe20003fa4270 */
[----:B------:R-:W-:Y:S01]  /*9240*/  @P3 STG.E.U16 desc[UR12][R8.64], R122 ;  /* 0x0000007a08003986 */ /* 0x000fe2000c10150c */
[----:B------:R-:W-:Y:S01]  /*9250*/  ISETP.GT.AND P1, PT, R5, RZ, P6 ;  /* 0x000000ff0500720c */ /* 0x000fe20003724270 */
[----:B------:R-:W-:Y:S01]  /*9260*/  FMUL R131, R131, R0 ;  /* 0x0000000083837220 */ /* 0x000fe20000400000 */
[C---:B------:R-:W-:Y:S01]  /*9270*/  ISETP.GT.AND P2, PT, R5.reuse, RZ, P5 ;  /* 0x000000ff0500720c */ /* 0x040fe20002f44270 */
[----:B------:R-:W-:Y:S01]  /*9280*/  @P0 STG.E.U16 desc[UR12][R8.64+0x2], R123 ;  /* 0x0000027b08000986 */ /* 0x000fe2000c10150c */
[----:B------:R-:W-:Y:S01]  /*9290*/  ISETP.GT.AND P0, PT, R5, 0x8, P6 ;  /* 0x000000080500780c */ /* 0x000fe20003704270 */
[----:B------:R-:W-:Y:S01]  /*92a0*/  IMAD.SHL.U32 R13, R14, 0x80, RZ ;  /* 0x000000800e0d7824 */ /* 0x000fe200078e00ff */
[----:B------:R-:W-:Y:S01]  /*92b0*/  F2FP.F16.F32.PACK_AB R124, RZ, R124 ;  /* 0x0000007cff7c723e */ /* 0x000fe200000000ff */
[-C--:B------:R-:W-:Y:S01]  /*92c0*/  FMUL R132, R132, R0.reuse ;  /* 0x0000000084847220 */ /* 0x080fe20000400000 */
[----:B------:R-:W-:Y:S01]  /*92d0*/  F2FP.F16.F32.PACK_AB R125, RZ, R125 ;  /* 0x0000007dff7d723e */ /* 0x000fe200000000ff */
[----:B------:R-:W-:Y:S01]  /*92e0*/  FMUL R133, R133, R0 ;  /* 0x0000000085857220 */ /* 0x000fe20000400000 */
[----:B------:R-:W-:Y:S01]  /*92f0*/  F2FP.F16.F32.PACK_AB R126, RZ, R126 ;  /* 0x0000007eff7e723e */ /* 0x000fe200000000ff */
[-C--:B------:R-:W-:Y:S01]  /*9300*/  FMUL R134, R134, R0.reuse ;  /* 0x0000000086867220 */ /* 0x080fe20000400000 */
[----:B------:R-:W-:Y:S01]  /*9310*/  ISETP.GT.AND P3, PT, R7, 0x10, PT ;  /* 0x000000100700780c */ /* 0x000fe20003f64270 */
[----:B------:R-:W-:Y:S01]  /*9320*/  @P1 STG.E.U16 desc[UR12][R2.64+0x10], R124 ;  /* 0x0000107c02001986 */ /* 0x000fe2000c10150c */
[----:B------:R-:W-:Y:S01]  /*9330*/  ISETP.GT.AND P1, PT, R5, 0x8, P5 ;  /* 0x000000080500780c */ /* 0x000fe20002f24270 */
[----:B------:R-:W-:Y:S01]  /*9340*/  FMUL R135, R135, R0 ;  /* 0x0000000087877220 */ /* 0x000fe20000400000 */
[----:B------:R-:W-:Y:S01]  /*9350*/  F2FP.F16.F32.PACK_AB R127, RZ, R127 ;  /* 0x0000007fff7f723e */ /* 0x000fe200000000ff */
[----:B------:R-:W-:Y:S01]  /*9360*/  @P2 STG.E.U16 desc[UR12][R2.64+0x12], R125 ;  /* 0x0000127d02002986 */ /* 0x000fe2000c10150c */
[----:B------:R-:W-:Y:S01]  /*9370*/  F2FP.F16.F32.PACK_AB R128, RZ, R128 ;  /* 0x00000080ff80723e */ /* 0x000fe200000000ff */
[-C--:B------:R-:W-:Y:S01]  /*9380*/  FMUL R136, R136, R0.reuse ;  /* 0x0000000088887220 */ /* 0x080fe20000400000 */
[----:B------:R-:W-:Y:S01]  /*9390*/  ISETP.GT.AND P2, PT, R7, 0x11, PT ;  /* 0x000000110700780c */ /* 0x000fe20003f44270 */
[----:B------:R-:W-:Y:S01]  /*93a0*/  @P0 STG.E.U16 desc[UR12][R8.64+0x10], R126 ;  /* 0x0000107e08000986 */ /* 0x000fe2000c10150c */
[----:B------:R-:W-:Y:S01]  /*93b0*/  ISETP.GT.AND P0, PT, R5, RZ, P3 ;  /* 0x000000ff0500720c */ /* 0x000fe20001f04270 */
[-C--:B------:R-:W-:Y:S01]  /*93c0*/  FMUL R137, R137, R0.reuse ;  /* 0x0000000089897220 */ /* 0x080fe20000400000 */
[----:B------:R-:W-:Y:S01]  /*93d0*/  F2FP.F16.F32.PACK_AB R129, RZ, R129 ;  /* 0x00000081ff81723e */ /* 0x000fe200000000ff */
[----:B------:R-:W-:Y:S01]  /*93e0*/  FMUL R138, R138, R0 ;  /* 0x000000008a8a7220 */ /* 0x000fe20000400000 */
[----:B------:R-:W-:Y:S01]  /*93f0*/  F2FP.F16.F32.PACK_AB R130, RZ, R130 ;  /* 0x00000082ff82723e */ /* 0x000fe200000000ff */
[----:B------:R-:W-:Y:S01]  /*9400*/  @P1 STG.E.U16 desc[UR12][R8.64+0x12], R127 ;  /* 0x0000127f08001986 */ /* 0x000fe2000c10150c */
[----:B------:R-:W-:Y:S01]  /*9410*/  F2FP.F16.F32.PACK_AB R131, RZ, R131 ;  /* 0x00000083ff83723e */ /* 0x000fe200000000ff */
[-C--:B------:R-:W-:Y:S01]  /*9420*/  FMUL R139, R139, R0.reuse ;  /* 0x000000008b8b7220 */ /* 0x080fe20000400000 */
[----:B------:R-:W-:Y:S01]  /*9430*/  SHF.L.U64.HI R15, R14, 0x7, R15 ;  /* 0x000000070e0f7819 */ /* 0x000fe2000001020f */
[-C--:B------:R-:W-:Y:S01]  /*9440*/  FMUL R140, R140, R0.reuse ;  /* 0x000000008c8c7220 */ /* 0x080fe20000400000 */
[----:B------:R-:W-:Y:S01]  /*9450*/  LOP3.LUT R17, R13, 0x2, RZ, 0xfc, !PT ;  /* 0x000000020d117812 */ /* 0x000fe200078efcff */
[----:B------:R-:W-:Y:S01]  /*9460*/  FMUL R141, R141, R0 ;  /* 0x000000008d8d7220 */ /* 0x000fe20000400000 */
[----:B------:R-:W-:Y:S01]  /*9470*/  F2FP.F16.F32.PACK_AB R132, RZ, R132 ;  /* 0x00000084ff84723e */ /* 0x000fe200000000ff */
[----:B------:R2:W-:Y:S01]  /*9480*/  @P0 STG.E.U16 desc[UR12][R2.64+0x20], R128 ;  /* 0x0000208002000986 */ /* 0x0005e2000c10150c */
[----:B------:R-:W-:Y:S01]  /*9490*/  ISETP.GT.AND P0, PT, R5, RZ, P2 ;  /* 0x000000ff0500720c */ /* 0x000fe20001704270 */
[-C--:B------:R-:W-:Y:S01]  /*94a0*/  FMUL R142, R142, R0.reuse ;  /* 0x000000008e8e7220 */ /* 0x080fe20000400000 */
[----:B------:R-:W-:Y:S01]  /*94b0*/  ISETP.GT.AND P1, PT, R7, 0x19, PT ;  /* 0x000000190700780c */ /* 0x000fe20003f24270 */
[-C--:B------:R-:W-:Y:S01]  /*94c0*/  FMUL R143, R143, R0.reuse ;  /* 0x000000008f8f7220 */ /* 0x080fe20000400000 */
[----:B------:R-:W-:Y:S01]  /*94d0*/  F2FP.F16.F32.PACK_AB R133, RZ, R133 ;  /* 0x00000085ff85723e */ /* 0x000fe200000000ff */
[----:B------:R-:W-:Y:S01]  /*94e0*/  FMUL R144, R144, R0 ;  /* 0x0000000090907220 */ /* 0x000fe20000400000 */
[----:B------:R-:W-:Y:S01]  /*94f0*/  F2FP.F16.F32.PACK_AB R134, RZ, R134 ;  /* 0x00000086ff86723e */ /* 0x000fe200000000ff */
[-C--:B------:R-:W-:Y:S01]  /*9500*/  FMUL R145, R145, R0.reuse ;  /* 0x0000000091917220 */ /* 0x080fe20000400000 */
[----:B------:R-:W-:Y:S01]  /*9510*/  F2FP.F16.F32.PACK_AB R135, RZ, R135 ;  /* 0x00000087ff87723e */ /* 0x000fe200000000ff */
[----:B------:R-:W-:Y:S01]  /*9520*/  FMUL R146, R146, R0 ;  /* 0x0000000092927220 */ /* 0x000fe20000400000 */
[----:B------:R-:W-:Y:S01]  /*9530*/  F2FP.F16.F32.PACK_AB R136, RZ, R136 ;  /* 0x00000088ff88723e */ /* 0x000fe200000000ff */
[-C--:B------:R-:W-:Y:S01]  /*9540*/  FMUL R147, R147, R0.reuse ;  /* 0x0000000093937220 */ /* 0x080fe20000400000 */
[----:B------:R-:W-:Y:S01]  /*9550*/  F2FP.F16.F32.PACK_AB R137, RZ, R137 ;  /* 0x00000089ff89723e */ /* 0x000fe200000000ff */
[----:B------:R3:W-:Y:S01]  /*9560*/  @P0 STG.E.U16 desc[UR12][R2.64+0x22], R129 ;  /* 0x0000228102000986 */ /* 0x0007e2000c10150c */
[----:B------:R-:W-:Y:S01]  /*9570*/  ISETP.GT.AND P0, PT, R5, 0x8, P3 ;  /* 0x000000080500780c */ /* 0x000fe20001f04270 */
[----:B------:R-:W-:Y:S01]  /*9580*/  FMUL R148, R148, R0 ;  /* 0x0000000094947220 */ /* 0x000fe20000400000 */
[----:B------:R-:W-:Y:S01]  /*9590*/  F2FP.F16.F32.PACK_AB R138, RZ, R138 ;  /* 0x0000008aff8a723e */ /* 0x000fe200000000ff */
[-C--:B------:R-:W-:Y:S01]  /*95a0*/  FMUL R149, R149, R0.reuse ;  /* 0x0000000095957220 */ /* 0x080fe20000400000 */
[----:B------:R-:W-:Y:S01]  /*95b0*/  F2FP.F16.F32.PACK_AB R139, RZ, R139 ;  /* 0x0000008bff8b723e */ /* 0x000fe200000000ff */
[----:B------:R-:W-:Y:S01]  /*95c0*/  FMUL R150, R150, R0 ;  /* 0x0000000096967220 */ /* 0x000fe20000400000 */
[----:B------:R-:W-:Y:S01]  /*95d0*/  F2FP.F16.F32.PACK_AB R140, RZ, R140 ;  /* 0x0000008cff8c723e */ /* 0x000fe200000000ff */
[-C--:B------:R-:W-:Y:S01]  /*95e0*/  FMUL R151, R151, R0.reuse ;  /* 0x0000000097977220 */ /* 0x080fe20000400000 */
[----:B------:R-:W-:Y:S01]  /*95f0*/  ISETP.GT.AND P5, PT, R7, 0x29, PT ;  /* 0x000000290700780c */ /* 0x000fe20003fa4270 */
[-C--:B------:R-:W-:Y:S01]  /*9600*/  FMUL R88, R88, R0.reuse ;  /* 0x0000000058587220 */ /* 0x080fe20000400000 */
[----:B------:R-:W-:Y:S01]  /*9610*/  F2FP.F16.F32.PACK_AB R141, RZ, R141 ;  /* 0x0000008dff8d723e */ /* 0x000fe200000000ff */
[----:B------:R-:W-:Y:S01]  /*9620*/  FMUL R89, R89, R0 ;  /* 0x0000000059597220 */ /* 0x000fe20000400000 */
[----:B------:R-:W-:Y:S01]  /*9630*/  F2FP.F16.F32.PACK_AB R142, RZ, R142 ;  /* 0x0000008eff8e723e */ /* 0x000fe200000000ff */
[----:B------:R-:W-:Y:S01]  /*9640*/  @P0 STG.E.U16 desc[UR12][R8.64+0x20], R130 ;  /* 0x0000208208000986 */ /* 0x000fe2000c10150c */
[----:B------:R-:W-:Y:S01]  /*9650*/  ISETP.GT.AND P0, PT, R5, 0x8, P2 ;  /* 0x000000080500780c */ /* 0x000fe20001704270 */
[-C--:B------:R-:W-:Y:S01]  /*9660*/  FMUL R90, R90, R0.reuse ;  /* 0x000000005a5a7220 */ /* 0x080fe20000400000 */
[----:B------:R-:W-:Y:S01]  /*9670*/  ISETP.GT.AND P2, PT, R7, 0x18, PT ;  /* 0x000000180700780c */ /* 0x000fe20003f44270 */
[-C--:B------:R-:W-:Y:S01]  /*9680*/  FMUL R91, R91, R0.reuse ;  /* 0x000000005b5b7220 */ /* 0x080fe20000400000 */
[----:B------:R-:W-:Y:S01]  /*9690*/  F2FP.F16.F32.PACK_AB R143, RZ, R143 ;  /* 0x0000008fff8f723e */ /* 0x000fe200000000ff */
[-C--:B------:R-:W-:Y:S01]  /*96a0*/  FMUL R92, R92, R0.reuse ;  /* 0x000000005c5c7220 */ /* 0x080fe20000400000 */
[----:B------:R-:W-:Y:S01]  /*96b0*/  ISETP.GT.AND P3, PT, R7, 0x30, PT ;  /* 0x000000300700780c */ /* 0x000fe20003f64270 */
[----:B------:R-:W-:Y:S01]  /*96c0*/  FMUL R93, R93, R0 ;  /* 0x000000005d5d7220 */ /* 0x000fe20000400000 */
[----:B------:R-:W-:Y:S01]  /*96d0*/  F2FP.F16.F32.PACK_AB R144, RZ, R144 ;  /* 0x00000090ff90723e */ /* 0x000fe200000000ff */
[-C--:B------:R-:W-:Y:S01]  /*96e0*/  FMUL R94, R94, R0.reuse ;  /* 0x000000005e5e7220 */ /* 0x080fe20000400000 */
[----:B------:R-:W-:Y:S01]  /*96f0*/  F2FP.F16.F32.PACK_AB R145, RZ, R145 ;  /* 0x00000091ff91723e */ /* 0x000fe200000000ff */
[----:B------:R-:W-:Y:S01]  /*9700*/  FMUL R95, R95, R0 ;  /* 0x000000005f5f7220 */ /* 0x000fe20000400000 */
[----:B------:R-:W-:Y:S01]  /*9710*/  F2FP.F16.F32.PACK_AB R146, RZ, R146 ;  /* 0x00000092ff92723e */ /* 0x000fe200000000ff */
[----:B------:R-:W-:Y:S01]  /*9720*/  @P0 STG.E.U16 desc[UR12][R8.64+0x22], R131 ;  /* 0x0000228308000986 */ /* 0x000fe2000c10150c */
[----:B------:R-:W-:Y:S01]  /*9730*/  IADD3 R10, P0, R13, R2, RZ ;  /* 0x000000020d0a7210 */ /* 0x000fe20007f1e0ff */
[-C--:B------:R-:W-:Y:S01]  /*9740*/  FMUL R96, R96, R0.reuse ;  /* 0x0000000060607220 */ /* 0x080fe20000400000 */
[----:B------:R-:W-:Y:S01]  /*9750*/  F2FP.F16.F32.PACK_AB R147, RZ, R147 ;  /* 0x00000093ff93723e */ /* 0x000fe200000000ff */
[----:B------:R-:W-:Y:S01]  /*9760*/  FMUL R97, R97, R0 ;  /* 0x0000000061617220 */ /* 0x000fe20000400000 */
[----:B------:R-:W-:Y:S01]  /*9770*/  F2FP.F16.F32.PACK_AB R148, RZ, R148 ;  /* 0x00000094ff94723e */ /* 0x000fe200000000ff */
[--C-:B------:R-:W-:Y:S01]  /*9780*/  IMAD.X R11, R15, 0x1, R3.reuse, P0 ;  /* 0x000000010f0b7824 */ /* 0x100fe200000e0603 */
[----:B0-----:R-:W-:Y:S01]  /*9790*/  IADD3 R120, P0, R17, R2, RZ ;  /* 0x0000000211787210 */ /* 0x001fe20007f1e0ff */
[-C--:B------:R-:W-:Y:S01]  /*97a0*/  FMUL R98, R98, R0.reuse ;  /* 0x0000000062627220 */ /* 0x080fe20000400000 */
[----:B------:R-:W-:Y:S01]  /*97b0*/  F2FP.F16.F32.PACK_AB R149, RZ, R149 ;  /* 0x00000095ff95723e */ /* 0x000fe200000000ff */
[----:B------:R-:W-:Y:S01]  /*97c0*/  FMUL R99, R99, R0 ;  /* 0x0000000063637220 */ /* 0x000fe20000400000 */
[----:B------:R-:W-:Y:S01]  /*97d0*/  F2FP.F16.F32.PACK_AB R150, RZ, R150 ;  /* 0x00000096ff96723e */ /* 0x000fe200000000ff */
[----:B-1----:R-:W-:Y:S01]  /*97e0*/  IMAD.X R121, R15, 0x1, R3, P0 ;  /* 0x000000010f797824 */ /* 0x002fe200000e0603 */
[----:B------:R-:W-:Y:S01]  /*97f0*/  ISETP.GT.AND P0, PT, R5, RZ, P2 ;  /* 0x000000ff0500720c */ /* 0x000fe20001704270 */
[-C--:B------:R-:W-:Y:S01]  /*9800*/  FMUL R100, R100, R0.reuse ;  /* 0x0000000064647220 */ /* 0x080fe20000400000 */
[----:B------:R-:W-:Y:S01]  /*9810*/  F2FP.F16.F32.PACK_AB R151, RZ, R151 ;  /* 0x00000097ff97723e */ /* 0x000fe200000000ff */
[-C--:B------:R-:W-:Y:S01]  /*9820*/  FMUL R101, R101, R0.reuse ;  /* 0x0000000065657220 */ /* 0x080fe20000400000 */
[----:B------:R-:W-:Y:S01]  /*9830*/  LOP3.LUT R21, R13, 0x10, RZ, 0xfc, !PT ;  /* 0x000000100d157812 */ /* 0x000fe200078efcff */
[----:B------:R-:W-:Y:S01]  /*9840*/  FMUL R102, R102, R0 ;  /* 0x0000000066667220 */ /* 0x000fe20000400000 */
[----:B------:R-:W-:Y:S01]  /*9850*/  F2FP.F16.F32.PACK_AB R88, RZ, R88 ;  /* 0x00000058ff58723e */ /* 0x000fe200000000ff */
[-C--:B------:R-:W-:Y:S01]  /*9860*/  FMUL R103, R103, R0.reuse ;  /* 0x0000000067677220 */ /* 0x080fe20000400000 */
[----:B------:R-:W-:Y:S01]  /*9870*/  LOP3.LUT R23, R13, 0x12, RZ, 0xfc, !PT ;  /* 0x000000120d177812 */ /* 0x000fe200078efcff */
[-C--:B------:R-:W-:Y:S01]  /*9880*/  FMUL R104, R104, R0.reuse ;  /* 0x0000000068687220 */ /* 0x080fe20000400000 */
[----:B------:R-:W-:Y:S01]  /*9890*/  F2FP.F16.F32.PACK_AB R89, RZ, R89 ;  /* 0x00000059ff59723e */ /* 0x000fe200000000ff */
[----:B------:R-:W-:Y:S01]  /*98a0*/  FMUL R105, R105, R0 ;  /* 0x0000000069697220 */ /* 0x000fe20000400000 */
[----:B------:R-:W-:Y:S01]  /*98b0*/  F2FP.F16.F32.PACK_AB R90, RZ, R90 ;  /* 0x0000005aff5a723e */ /* 0x000fe200000000ff */
[----:B------:R-:W-:Y:S01]  /*98c0*/  @P0 STG.E.U16 desc[UR12][R2.64+0x30], R132 ;  /* 0x0000308402000986 */ /* 0x000fe2000c10150c */
[----:B------:R-:W-:Y:S01]  /*98d0*/  ISETP.GT.AND P0, PT, R5, RZ, P1 ;  /* 0x000000ff0500720c */ /* 0x000fe20000f04270 */
[-C--:B------:R-:W-:Y:S01]  /*98e0*/  FMUL R106, R106, R0.reuse ;  /* 0x000000006a6a7220 */ /* 0x080fe20000400000 */
[----:B------:R-:W-:Y:S01]  /*98f0*/  F2FP.F16.F32.PACK_AB R91, RZ, R91 ;  /* 0x0000005bff5b723e */ /* 0x000fe200000000ff */
[----:B------:R-:W-:Y:S01]  /*9900*/  FMUL R107, R107, R0 ;  /* 0x000000006b6b7220 */ /* 0x000fe20000400000 */
[----:B------:R-:W-:Y:S01]  /*9910*/  F2FP.F16.F32.PACK_AB R92, RZ, R92 ;  /* 0x0000005cff5c723e */ /* 0x000fe200000000ff */
[-C--:B------:R-:W-:Y:S01]  /*9920*/  FMUL R108, R108, R0.reuse ;  /* 0x000000006c6c7220 */ /* 0x080fe20000400000 */
[----:B------:R-:W-:Y:S01]  /*9930*/  PRMT R4, R91, 0x7610, R4 ;  /* 0x000076105b047816 */ /* 0x000fe20000000004 */
[-C--:B------:R-:W-:Y:S01]  /*9940*/  FMUL R109, R109, R0.reuse ;  /* 0x000000006d6d7220 */ /* 0x080fe20000400000 */
[----:B------:R-:W-:Y:S01]  /*9950*/  LOP3.LUT R91, R13, 0x22, RZ, 0xfc, !PT ;  /* 0x000000220d5b7812 */ /* 0x000fe200078efcff */
        /* <DEDUP_REMOVED lines=18> */
[----:B------:R-:W-:Y:S01]  /*9a80*/  @P0 STG.E.U16 desc[UR12][R8.64+0x30], R134 ;  /* 0x0000308608000986 */ /* 0x000fe2000c10150c */
[----:B------:R-:W-:Y:S01]  /*9a90*/  ISETP.GT.AND P0, PT, R5, 0x8, P1 ;  /* 0x000000080500780c */ /* 0x000fe20000f04270 */
        /* <DEDUP_REMOVED lines=125> */
[----:B------:R-:W-:Y:S01]  /*a270*/  ISETP.GT.AND P0, PT, R5, RZ, P3 ;  /* 0x000000ff0500720c */ /* 0x000fe20001f04270 */
        /* <DEDUP_REMOVED lines=24> */
[----:B------:R-:W-:Y:S01]  /*a400*/  FMUL R0, R55, R0 ;  /* 0x0000000037007220 */ /* 0x000fe20000400000 */
[----:B------:R-:W-:Y:S01]  /*a410*/  F2FP.F16.F32.PACK_AB R33, RZ, R33 ;  /* 0x00000021ff21723e */ /* 0x000fe200000000ff */
[----:B------:R-:W-:Y:S01]  /*a420*/  @P0 STG.E.U16 desc[UR12][R2.64+0x62], R145 ;  /* 0x0000629102000986 */ /* 0x000fe2000c10150c */
[----:B------:R-:W-:-:S02]  /*a430*/  ISETP.GT.AND P0, PT, R5, 0x8, P3 ;  /* 0x000000080500780c */ /* 0x000fc40001f04270 */
[----:B------:R-:W-:Y:S02]  /*a440*/  F2FP.F16.F32.PACK_AB R34, RZ, R34 ;  /* 0x00000022ff22723e */ /* 0x000fe400000000ff */
[----:B------:R-:W-:Y:S02]  /*a450*/  F2FP.F16.F32.PACK_AB R35, RZ, R35 ;  /* 0x00000023ff23723e */ /* 0x000fe400000000ff */
[----:B------:R-:W-:Y:S02]  /*a460*/  F2FP.F16.F32.PACK_AB R36, RZ, R36 ;  /* 0x00000024ff24723e */ /* 0x000fe400000000ff */
[----:B------:R-:W-:Y:S02]  /*a470*/  F2FP.F16.F32.PACK_AB R37, RZ, R37 ;  /* 0x00000025ff25723e */ /* 0x000fe400000000ff */
[----:B------:R-:W-:Y:S02]  /*a480*/  F2FP.F16.F32.PACK_AB R38, RZ, R38 ;  /* 0x00000026ff26723e */ /* 0x000fe400000000ff */
        /* <DEDUP_REMOVED lines=10> */
[----:B------:R-:W-:-:S02]  /*a530*/  ISETP.GT.AND P0, PT, R5, RZ, P2 ;  /* 0x000000ff0500720c */ /* 0x000fc40001704270 */
[----:B------:R-:W-:Y:S02]  /*a540*/  F2FP.F16.F32.PACK_AB R46, RZ, R46 ;  /* 0x0000002eff2e723e */ /* 0x000fe400000000ff */
[----:B------:R-:W-:Y:S02]  /*a550*/  F2FP.F16.F32.PACK_AB R47, RZ, R47 ;  /* 0x0000002fff2f723e */ /* 0x000fe400000000ff */
[----:B------:R-:W-:Y:S02]  /*a560*/  F2FP.F16.F32.PACK_AB R48, RZ, R48 ;  /* 0x00000030ff30723e */ /* 0x000fe400000000ff */
[----:B------:R-:W-:Y:S02]  /*a570*/  F2FP.F16.F32.PACK_AB R49, RZ, R49 ;  /* 0x00000031ff31723e */ /* 0x000fe400000000ff */
[----:B------:R-:W-:Y:S02]  /*a580*/  F2FP.F16.F32.PACK_AB R50, RZ, R50 ;  /* 0x00000032ff32723e */ /* 0x000fe400000000ff */
[----:B------:R-:W-:Y:S01]  /*a590*/  F2FP.F16.F32.PACK_AB R51, RZ, R51 ;  /* 0x00000033ff33723e */ /* 0x000fe200000000ff */
[----:B------:R-:W-:Y:S01]  /*a5a0*/  @P0 STG.E.U16 desc[UR12][R2.64+0x70], R148 ;  /* 0x0000709402000986 */ /* 0x000fe2000c10150c */
[----:B------:R-:W-:-:S02]  /*a5b0*/  ISETP.GT.AND P0, PT, R7, 0x39, PT ;  /* 0x000000390700780c */ /* 0x000fc40003f04270 */
[----:B------:R-:W-:Y:S02]  /*a5c0*/  F2FP.F16.F32.PACK_AB R52, RZ, R52 ;  /* 0x00000034ff34723e */ /* 0x000fe400000000ff */
[----:B------:R-:W-:Y:S02]  /*a5d0*/  ISETP.GT.AND P6, PT, R5, RZ, P0 ;  /* 0x000000ff0500720c */ /* 0x000fe400007c4270 */
[----:B------:R-:W-:Y:S02]  /*a5e0*/  F2FP.F16.F32.PACK_AB R53, RZ, R53 ;  /* 0x00000035ff35723e */ /* 0x000fe400000000ff */
[----:B------:R-:W-:-:S09]  /*a5f0*/  F2FP.F16.F32.PACK_AB R54, RZ, R54 ;  /* 0x00000036ff36723e */ /* 0x000fd200000000ff */
[----:B------:R-:W-:Y:S01]  /*a600*/  @P6 STG.E.U16 desc[UR12][R2.64+0x72], R149 ;  /* 0x0000729502006986 */ /* 0x000fe2000c10150c */
[----:B------:R-:W-:-:S13]  /*a610*/  ISETP.GT.AND P6, PT, R5, 0x8, P2 ;  /* 0x000000080500780c */ /* 0x000fda00017c4270 */
[----:B------:R-:W-:Y:S01]  /*a620*/  @P6 STG.E.U16 desc[UR12][R8.64+0x70], R150 ;  /* 0x0000709608006986 */ /* 0x000fe2000c10150c */
[----:B------:R-:W-:-:S13]  /*a630*/  ISETP.GT.AND P6, PT, R5, 0x8, P0 ;  /* 0x000000080500780c */ /* 0x000fda00007c4270 */
[----:B------:R-:W-:Y:S01]  /*a640*/  @P6 STG.E.U16 desc[UR12][R8.64+0x72], R151 ;  /* 0x0000729708006986 */ /* 0x000fe2000c10150c */
[----:B--2---:R-:W-:-:S05]  /*a650*/  IADD3 R128, P6, R21, R2, RZ ;  /* 0x0000000215807210 */ /* 0x004fca0007fde0ff */
[----:B---3--:R-:W-:Y:S01]  /*a660*/  IMAD.X R129, R15, 0x1, R3, P6 ;  /* 0x000000010f817824 */ /* 0x008fe200030e0603 */
[----:B------:R-:W-:-:S13]  /*a670*/  ISETP.GT.AND P6, PT, R5, 0x40, P4 ;  /* 0x000000400500780c */ /* 0x000fda00027c4270 */
[----:B------:R-:W-:Y:S01]  /*a680*/  @P6 STG.E.U16 desc[UR12][R10.64], R88 ;  /* 0x000000580a006986 */ /* 0x000fe2000c10150c */
[----:B------:R-:W-:-:S05]  /*a690*/  IADD3 R122, P6, R23, R2, RZ ;  /* 0x00000002177a7210 */ /* 0x000fca0007fde0ff */
[----:B------:R-:W-:Y:S01]  /*a6a0*/  IMAD.X R123, R15, 0x1, R3, P6 ;  /* 0x000000010f7b7824 */ /* 0x000fe200030e0603 */
[----:B------:R-:W-:-:S04]  /*a6b0*/  ISETP.GT.AND P6, PT, R7, 0x1, PT ;  /* 0x000000010700780c */ /* 0x000fc80003fc4270 */
[----:B------:R-:W-:-:S13]  /*a6c0*/  ISETP.GT.AND P6, PT, R5, 0x40, P6 ;  /* 0x000000400500780c */ /* 0x000fda00037c4270 */
[----:B------:R0:W-:Y:S01]  /*a6d0*/  @P6 STG.E.U16 desc[UR12][R120.64], R89 ;  /* 0x0000005978006986 */ /* 0x0001e2000c10150c */
[----:B------:R-:W-:-:S05]  /*a6e0*/  IADD3 R18, P6, R13, R8, RZ ;  /* 0x000000080d127210 */ /* 0x000fca0007fde0ff */
[----:B------:R-:W-:Y:S01]  /*a6f0*/  IMAD.X R19, R15, 0x1, R9, P6 ;  /* 0x000000010f137824 */ /* 0x000fe200030e0609 */
[----:B------:R-:W-:Y:S02]  /*a700*/  ISETP.GT.AND P6, PT, R5, 0x48, P4 ;  /* 0x000000480500780c */ /* 0x000fe400027c4270 */
[----:B0-----:R-:W-:-:S11]  /*a710*/  LOP3.LUT R89, R13, 0x20, RZ, 0xfc, !PT ;  /* 0x000000200d597812 */ /* 0x001fd600078efcff */
        /* <DEDUP_REMOVED lines=8> */
[----:B------:R-:W-:-:S04]  /*a7a0*/  ISETP.GT.AND P6, PT, R7, 0x8, PT ;  /* 0x000000080700780c */ /* 0x000fc80003fc4270 */
[----:B------:R-:W-:Y:S02]  /*a7b0*/  ISETP.GT.AND P6, PT, R5, 0x40, P6 ;  /* 0x000000400500780c */ /* 0x000fe400037c4270 */
[----:B0-----:R-:W-:Y:S02]  /*a7c0*/  PRMT R4, R95, 0x7610, R4 ;  /* 0x000076105f047816 */ /* 0x001fe40000000004 */
[----:B------:R-:W-:-:S09]  /*a7d0*/  LOP3.LUT R95, R13, 0x32, RZ, 0xfc, !PT ;  /* 0x000000320d5f7812 */ /* 0x000fd200078efcff */
        /* <DEDUP_REMOVED lines=105> */
[----:B------:R-:W-:-:S13]  /*ae70*/  ISETP.GT.AND P6, PT, R5, 0x48, P5 ;  /* 0x000000480500780c */ /* 0x000fda0002fc4270 */
[----:B------:R0:W-:Y:S01]  /*ae80*/  @P6 STG.E.U16 desc[UR12][R126.64], R4 ;  /* 0x000000047e006986 */ /* 0x0001e2000c10150c */
[----:B------:R-:W-:-:S05]  /*ae90*/  IADD3 R122, P6, R109, R2, RZ ;  /* 0x000000026d7a7210 */ /* 0x000fca0007fde0ff */
[----:B------:R-:W-:Y:S01]  /*aea0*/  IMAD.X R123, R15, 0x1, R3, P6 ;  /* 0x000000010f7b7824 */ /* 0x000fe200030e0603 */
[----:B------:R-:W-:Y:S02]  /*aeb0*/  ISETP.GT.AND P6, PT, R5, 0x40, P3 ;  /* 0x000000400500780c */ /* 0x000fe40001fc4270 */
[----:B0-----:R-:W-:-:S11]  /*aec0*/  PRMT R4, R114, 0x7610, R4 ;  /* 0x0000761072047816 */ /* 0x001fd60000000004 */
[----:B------:R0:W-:Y:S01]  /*aed0*/  @P6 STG.E.U16 desc[UR12][R124.64], R112 ;  /* 0x000000707c006986 */ /* 0x0001e2000c10150c */
[----:B------:R-:W-:-:S05]  /*aee0*/  IADD3 R128, P6, R111, R2, RZ ;  /* 0x000000026f807210 */ /* 0x000fca0007fde0ff */
[----:B------:R-:W-:Y:S01]  /*aef0*/  IMAD.X R129, R15, 0x1, R3, P6 ;  /* 0x000000010f817824 */ /* 0x000fe200030e0603 */
[----:B------:R-:W-:-:S13]  /*af00*/  ISETP.GT.AND P6, PT, R5, 0x40, P1 ;  /* 0x000000400500780c */ /* 0x000fda0000fc4270 */
[----:B------:R1:W-:Y:S01]  /*af10*/  @P6 STG.E.U16 desc[UR12][R120.64], R113 ;  /* 0x0000007178006986 */ /* 0x0003e2000c10150c */
[----:B------:R-:W-:-:S05]  /*af20*/  IADD3 R2, P6, R105, R8, RZ ;  /* 0x0000000869027210 */ /* 0x000fca0007fde0ff */
[----:B------:R-:W-:Y:S01]  /*af30*/  IMAD.X R3, R15, 0x1, R9, P6 ;  /* 0x000000010f037824 */ /* 0x000fe200030e0609 */
[----:B------:R-:W-:-:S13]  /*af40*/  ISETP.GT.AND P6, PT, R5, 0x48, P3 ;  /* 0x000000480500780c */ /* 0x000fda0001fc4270 */
[----:B------:R-:W-:Y:S01]  /*af50*/  @P6 STG.E.U16 desc[UR12][R2.64], R4 ;  /* 0x0000000402006986 */ /* 0x000fe2000c10150c */
[----:B0-----:R-:W-:-:S05]  /*af60*/  IADD3 R112, P6, R107, R8, RZ ;  /* 0x000000086b707210 */ /* 0x001fca0007fde0ff */
[----:B-1----:R-:W-:Y:S01]  /*af70*/  IMAD.X R113, R15, 0x1, R9, P6 ;  /* 0x000000010f717824 */ /* 0x002fe200030e0609 */
[----:B------:R-:W-:-:S13]  /*af80*/  ISETP.GT.AND P6, PT, R5, 0x48, P1 ;  /* 0x000000480500780c */ /* 0x000fda0000fc4270 */
[----:B------:R0:W-:Y:S01]  /*af90*/  @P6 STG.E.U16 desc[UR12][R112.64], R115 ;  /* 0x0000007370006986 */ /* 0x0001e2000c10150c */
[----:B------:R-:W-:-:S05]  /*afa0*/  IADD3 R114, P6, R109, R8, RZ ;  /* 0x000000086d727210 */ /* 0x000fca0007fde0ff */
[----:B0-----:R-:W-:Y:S01]  /*afb0*/  IMAD.X R115, R15, 0x1, R9, P6 ;  /* 0x000000010f737824 */ /* 0x001fe200030e0609 */
[----:B------:R-:W-:-:S13]  /*afc0*/  ISETP.GT.AND P6, PT, R5, 0x40, P2 ;  /* 0x000000400500780c */ /* 0x000fda00017c4270 */
        /* <DEDUP_REMOVED lines=13> */
[----:B0-----:R-:W-:-:S05]  /*b0a0*/  IADD3 R116, P6, R21, R10, RZ ;  /* 0x0000000a15747210 */ /* 0x001fca0007fde0ff */
[----:B-1----:R-:W-:Y:S01]  /*b0b0*/  IMAD.X R117, R15, 0x1, R11, P6 ;  /* 0x000000010f757824 */ /* 0x002fe200030e060b */
[----:B------:R-:W-:-:S13]  /*b0c0*/  ISETP.GT.AND P6, PT, R5, 0x80, P4 ;  /* 0x000000800500780c */ /* 0x000fda00027c4270 */
[----:B------:R0:W-:Y:S01]  /*b0d0*/  @P6 STG.E.U16 desc[UR12][R2.64], R56 ;  /* 0x0000003802006986 */ /* 0x0001e2000c10150c */
[----:B--2---:R-:W-:-:S05]  /*b0e0*/  IADD3 R114, P6, R23, R10, RZ ;  /* 0x0000000a17727210 */ /* 0x004fca0007fde0ff */
[----:B------:R-:W-:Y:S01]  /*b0f0*/  IMAD.X R115, R15, 0x1, R11, P6 ;  /* 0x000000010f737824 */ /* 0x000fe200030e060b */
[----:B------:R-:W-:-:S04]  /*b100*/  ISETP.GT.AND P6, PT, R7, 0x1, PT ;  /* 0x000000010700780c */ /* 0x000fc80003fc4270 */
[----:B------:R-:W-:-:S13]  /*b110*/  ISETP.GT.AND P6, PT, R5, 0x80, P6 ;  /* 0x000000800500780c */ /* 0x000fda00037c4270 */
[----:B------:R1:W-:Y:S01]  /*b120*/  @P6 STG.E.U16 desc[UR12][R112.64], R57 ;  /* 0x0000003970006986 */ /* 0x0003e2000c10150c */
[----:B---3--:R-:W-:-:S05]  /*b130*/  IADD3 R8, P6, R13, R18, RZ ;  /* 0x000000120d087210 */ /* 0x008fca0007fde0ff */
[----:B------:R-:W-:Y:S01]  /*b140*/  IMAD.X R9, R15, 0x1, R19, P6 ;  /* 0x000000010f097824 */ /* 0x000fe200030e0613 */
[----:B------:R-:W-:-:S13]  /*b150*/  ISETP.GT.AND P6, PT, R5, 0x88, P4 ;  /* 0x000000880500780c */ /* 0x000fda00027c4270 */
[----:B------:R-:W-:Y:S01]  /*b160*/  @P6 STG.E.U16 desc[UR12][R8.64], R58 ;  /* 0x0000003a08006986 */ /* 0x000fe2000c10150c */
[----:B0-----:R-:W-:-:S05]  /*b170*/  IADD3 R56, P6, R17, R18, RZ ;  /* 0x0000001211387210 */ /* 0x001fca0007fde0ff */
[----:B-1----:R-:W-:Y:S01]  /*b180*/  IMAD.X R57, R15, 0x1, R19, P6 ;  /* 0x000000010f397824 */ /* 0x002fe200030e0613 */
[----:B------:R-:W-:-:S04]  /*b190*/  ISETP.GT.AND P6, PT, R7, 0x1, PT ;  /* 0x000000010700780c */ /* 0x000fc80003fc4270 */
[----:B------:R-:W-:-:S13]  /*b1a0*/  ISETP.GT.AND P6, PT, R5, 0x88, P6 ;  /* 0x000000880500780c */ /* 0x000fda00037c4270 */
[----:B------:R0:W-:Y:S01]  /*b1b0*/  @P6 STG.E.U16 desc[UR12][R56.64], R59 ;  /* 0x0000003b38006986 */ /* 0x0001e2000c10150c */
        /* <DEDUP_REMOVED lines=10> */
[----:B0-----:R-:W-:-:S05]  /*b260*/  IADD3 R56, P6, R21, R18, RZ ;  /* 0x0000001215387210 */ /* 0x001fca0007fde0ff */
        /* <DEDUP_REMOVED lines=9> */
[----:B-1----:R-:W-:-:S05]  /*b300*/  IADD3 R60, P6, R93, R10, RZ ;  /* 0x0000000a5d3c7210 */ /* 0x002fca0007fde0ff */
[----:B--2---:R-:W-:Y:S01]  /*b310*/  IMAD.X R61, R15, 0x1, R11, P6 ;  /* 0x000000010f3d7824 */ /* 0x004fe200030e060b */
[----:B------:R-:W-:-:S04]  /*b320*/  ISETP.GT.AND P6, PT, R7, 0x10, PT ;  /* 0x000000100700780c */ /* 0x000fc80003fc4270 */
[----:B------:R-:W-:-:S13]  /*b330*/  ISETP.GT.AND P6, PT, R5, 0x80, P6 ;  /* 0x000000800500780c */ /* 0x000fda00037c4270 */
[----:B------:R1:W-:Y:S01]  /*b340*/  @P6 STG.E.U16 desc[UR12][R112.64], R64 ;  /* 0x0000004070006986 */ /* 0x0003e2000c10150c */
[----:B0-----:R-:W-:-:S05]  /*b350*/  IADD3 R62, P6, R95, R10, RZ ;  /* 0x0000000a5f3e7210 */ /* 0x001fca0007fde0ff */
[----:B---3--:R-:W-:Y:S01]  /*b360*/  IMAD.X R63, R15, 0x1, R11, P6 ;  /* 0x000000010f3f7824 */ /* 0x008fe200030e060b */
        /* <DEDUP_REMOVED lines=14> */
[----:B0-----:R-:W-:Y:S01]  /*b450*/  IMAD.X R65, R15, 0x1, R11, P6 ;  /* 0x000000010f417824 */ /* 0x001fe200030e060b */
[----:B------:R-:W-:-:S04]  /*b460*/  ISETP.GT.AND P6, PT, R7, 0x18, PT ;  /* 0x000000180700780c */ /* 0x000fc80003fc4270 */
[----:B------:R-:W-:-:S13]  /*b470*/  ISETP.GT.AND P6, PT, R5, 0x80, P6 ;  /* 0x000000800500780c */ /* 0x000fda00037c4270 */
[----:B------:R0:W-:Y:S01]  /*b480*/  @P6 STG.E.U16 desc[UR12][R60.64], R68 ;  /* 0x000000443c006986 */ /* 0x0001e2000c10150c */
[----:B--2---:R-:W-:-:S05]  /*b490*/  IADD3 R66, P6, R99, R10, RZ ;  /* 0x0000000a63427210 */ /* 0x004fca0007fde0ff */
        /* <DEDUP_REMOVED lines=19> */
[----:B-1----:R-:W-:-:S05]  /*b5d0*/  IADD3 R62, P6, R103, R10, RZ ;  /* 0x0000000a673e7210 */ /* 0x002fca0007fde0ff */
[----:B------:R-:W-:Y:S01]  /*b5e0*/  IMAD.X R63, R15, 0x1, R11, P6 ;  /* 0x000000010f3f7824 */ /* 0x000fe200030e060b */
[----:B------:R-:W-:-:S04]  /*b5f0*/  ISETP.GT.AND P6, PT, R7, 0x21, PT ;  /* 0x000000210700780c */ /* 0x000fc80003fc4270 */
        /* <DEDUP_REMOVED lines=29> */
[----:B------:R3:W-:Y:S01]  /*b7d0*/  @P6 STG.E.U16 desc[UR12][R58.64], R79 ;  /* 0x0000004f3a006986 */ /* 0x0007e2000c10150c */
[----:B0-----:R-:W-:-:S05]  /*b7e0*/  IADD3 R60, P6, R109, R10, RZ ;  /* 0x0000000a6d3c7210 */ /* 0x001fca0007fde0ff */
[----:B------:R-:W-:Y:S01]  /*b7f0*/  IMAD.X R61, R15, 0x1, R11, P6 ;  /* 0x000000010f3d7824 */ /* 0x000fe200030e060b */
[----:B------:R-:W-:-:S13]  /*b800*/  ISETP.GT.AND P6, PT, R5, 0x80, P3 ;  /* 0x000000800500780c */ /* 0x000fda0001fc4270 */
[----:B------:R-:W-:Y:S01]  /*b810*/  @P6 STG.E.U16 desc[UR12][R64.64], R80 ;  /* 0x0000005040006986 */ /* 0x000fe2000c10150c */
[----:B-1----:R-:W-:-:S05]  /*b820*/  IADD3 R62, P6, R111, R10, RZ ;  /* 0x0000000a6f3e7210 */ /* 0x002fca0007fde0ff */
[----:B------:R-:W-:Y:S01]  /*b830*/  IMAD.X R63, R15, 0x1, R11, P6 ;  /* 0x000000010f3f7824 */ /* 0x000fe200030e060b */
[----:B------:R-:W-:-:S13]  /*b840*/  ISETP.GT.AND P6, PT, R5, 0x80, P1 ;  /* 0x000000800500780c */ /* 0x000fda0000fc4270 */
[----:B------:R-:W-:Y:S01]  /*b850*/  @P6 STG.E.U16 desc[UR12][R66.64], R81 ;  /* 0x0000005142006986 */ /* 0x000fe2000c10150c */
[----:B------:R-:W-:-:S05]  /*b860*/  IADD3 R10, P6, R105, R18, RZ ;  /* 0x00000012690a7210 */ /* 0x000fca0007fde0ff */
[----:B------:R-:W-:Y:S01]  /*b870*/  IMAD.X R11, R15, 0x1, R19, P6 ;  /* 0x000000010f0b7824 */ /* 0x000fe200030e0613 */
[----:B------:R-:W-:-:S13]  /*b880*/  ISETP.GT.AND P6, PT, R5, 0x88, P3 ;  /* 0x000000880500780c */ /* 0x000fda0001fc4270 */
[----:B------:R0:W-:Y:S01]  /*b890*/  @P6 STG.E.U16 desc[UR12][R10.64], R82 ;  /* 0x000000520a006986 */ /* 0x0001e2000c10150c */
[----:B--2---:R-:W-:-:S05]  /*b8a0*/  IADD3 R56, P6, R107, R18, RZ ;  /* 0x000000126b387210 */ /* 0x004fca0007fde0ff */
[----:B------:R-:W-:Y:S01]  /*b8b0*/  IMAD.X R57, R15, 0x1, R19, P6 ;  /* 0x000000010f397824 */ /* 0x000fe200030e0613 */
        /* <DEDUP_REMOVED lines=10> */
[----:B------:R-:W-:-:S05]  /*b960*/  IADD3 R18, P6, R13, R2, RZ ;  /* 0x000000020d127210 */ /* 0x000fca0007fde0ff */
[----:B------:R-:W-:Y:S01]  /*b970*/  IMAD.X R19, R15, 0x1, R3, P6 ;  /* 0x000000010f137824 */ /* 0x000fe200030e0603 */
        /* <DEDUP_REMOVED lines=8> */
[C---:B------:R-:W-:Y:S02]  /*ba00*/  ISETP.GT.AND P6, PT, R5.reuse, 0xc0, P4 ;  /* 0x000000c00500780c */ /* 0x040fe400027c4270 */
[----:B------:R-:W-:-:S11]  /*ba10*/  ISETP.GT.AND P4, PT, R5, 0xc8, P4 ;  /* 0x000000c80500780c */ /* 0x000fd60002784270 */
[----:B------:R2:W-:Y:S01]  /*ba20*/  @P6 STG.E.U16 desc[UR12][R18.64], R24 ;  /* 0x0000001812006986 */ /* 0x0005e2000c10150c */
[----:B0-----:R-:W-:-:S05]  /*ba30*/  IADD3 R58, P6, R23, R2, RZ ;  /* 0x00000002173a7210 */ /* 0x001fca0007fde0ff */
[----:B------:R-:W-:Y:S01]  /*ba40*/  IMAD.X R59, R15, 0x1, R3, P6 ;  /* 0x000000010f3b7824 */ /* 0x000fe200030e0603 */
[----:B------:R-:W-:-:S04]  /*ba50*/  ISETP.GT.AND P6, PT, R7, 0x1, PT ;  /* 0x000000010700780c */ /* 0x000fc80003fc4270 */
[----:B------:R-:W-:-:S13]  /*ba60*/  ISETP.GT.AND P6, PT, R5, 0xc0, P6 ;  /* 0x000000c00500780c */ /* 0x000fda00037c4270 */
[----:B------:R-:W-:Y:S01]  /*ba70*/  @P6 STG.E.U16 desc[UR12][R56.64], R25 ;  /* 0x0000001938006986 */ /* 0x000fe2000c10150c */
[----:B-1----:R-:W-:-:S05]  /*ba80*/  IADD3 R10, P6, R13, R8, RZ ;  /* 0x000000080d0a7210 */ /* 0x002fca0007fde0ff */
[----:B------:R-:W-:Y:S01]  /*ba90*/  IMAD.X R11, R15, 0x1, R9, P6 ;  /* 0x000000010f0b7824 */ /* 0x000fe200030e0609 */
[----:B------:R-:W-:-:S04]  /*baa0*/  ISETP.GT.AND P6, PT, R7, 0x1, PT ;  /* 0x000000010700780c */ /* 0x000fc80003fc4270 */
[----:B------:R0:W-:Y:S01]  /*bab0*/  @P4 STG.E.U16 desc[UR12][R10.64], R26 ;  /* 0x0000001a0a004986 */ /* 0x0001e2000c10150c */
[----:B------:R-:W-:-:S05]  /*bac0*/  IADD3 R12, P4, R17, R8, RZ ;  /* 0x00000008110c7210 */ /* 0x000fca0007f9e0ff */
[----:B------:R-:W-:Y:S01]  /*bad0*/  IMAD.X R13, R15, 0x1, R9, P4 ;  /* 0x000000010f0d7824 */ /* 0x000fe200020e0609 */
[----:B------:R-:W-:Y:S02]  /*bae0*/  ISETP.GT.AND P4, PT, R5, 0xc8, P6 ;  /* 0x000000c80500780c */ /* 0x000fe40003784270 */
[----:B------:R-:W-:-:S11]  /*baf0*/  ISETP.GT.AND P6, PT, R7, 0x8, PT ;  /* 0x000000080700780c */ /* 0x000fd60003fc4270 */
[----:B------:R1:W-:Y:S01]  /*bb00*/  @P4 STG.E.U16 desc[UR12][R12.64], R27 ;  /* 0x0000001b0c004986 */ /* 0x0003e2000c10150c */
[----:B------:R-:W-:-:S05]  /*bb10*/  IADD3 R16, P4, R89, R2, RZ ;  /* 0x0000000259107210 */ /* 0x000fca0007f9e0ff */
[----:B------:R-:W-:Y:S01]  /*bb20*/  IMAD.X R17, R15, 0x1, R3, P4 ;  /* 0x000000010f117824 */ /* 0x000fe200020e0603 */
[----:B------:R-:W-:Y:S02]  /*bb30*/  ISETP.GT.AND P4, PT, R5, 0xc0, P6 ;  /* 0x000000c00500780c */ /* 0x000fe40003784270 */
[----:B------:R-:W-:-:S11]  /*bb40*/  ISETP.GT.AND P6, PT, R7, 0x9, PT ;  /* 0x000000090700780c */ /* 0x000fd60003fc4270 */
[----:B------:R-:W-:Y:S01]  /*bb50*/  @P4 STG.E.U16 desc[UR12][R60.64], R28 ;  /* 0x0000001c3c004986 */ /* 0x000fe2000c10150c */
[----:B--2---:R-:W-:-:S05]  /*bb60*/  IADD3 R18, P4, R91, R2, RZ ;  /* 0x000000025b127210 */ /* 0x004fca0007f9e0ff */
[----:B------:R-:W-:Y:S01]  /*bb70*/  IMAD.X R19, R15, 0x1, R3, P4 ;  /* 0x000000010f137824 */ /* 0x000fe200020e0603 */
[----:B------:R-:W-:-:S13]  /*bb80*/  ISETP.GT.AND P4, PT, R5, 0xc0, P6 ;  /* 0x000000c00500780c */ /* 0x000fda0003784270 */
[----:B------:R-:W-:Y:S01]  /*bb90*/  @P4 STG.E.U16 desc[UR12][R58.64], R29 ;  /* 0x0000001d3a004986 */ /* 0x000fe2000c10150c */
[----:B0-----:R-:W-:-:S05]  /*bba0*/  IADD3 R10, P4, R21, R8, RZ ;  /* 0x00000008150a7210 */ /* 0x001fca0007f9e0ff */
[----:B------:R-:W-:Y:S01]  /*bbb0*/  IMAD.X R11, R15, 0x1, R9, P4 ;  /* 0x000000010f0b7824 */ /* 0x000fe200020e0609 */
[----:B------:R-:W-:-:S04]  /*bbc0*/  ISETP.GT.AND P4, PT, R7, 0x8, PT ;  /* 0x000000080700780c */ /* 0x000fc80003f84270 */
[----:B------:R-:W-:-:S13]  /*bbd0*/  ISETP.GT.AND P4, PT, R5, 0xc8, P4 ;  /* 0x000000c80500780c */ /* 0x000fda0002784270 */
[----:B------:R0:W-:Y:S01]  /*bbe0*/  @P4 STG.E.U16 desc[UR12][R10.64], R30 ;  /* 0x0000001e0a004986 */ /* 0x0001e2000c10150c */
[----:B-1----:R-:W-:-:S05]  /*bbf0*/  IADD3 R12, P4, R23, R8, RZ ;  /* 0x00000008170c7210 */ /* 0x002fca0007f9e0ff */
        /* <DEDUP_REMOVED lines=23> */
[----:B--2---:R-:W-:-:S05]  /*bd70*/  IADD3 R16, P4, R97, R2, RZ ;  /* 0x0000000261107210 */ /* 0x004fca0007f9e0ff */
[----:B------:R-:W-:Y:S01]  /*bd80*/  IMAD.X R17, R15, 0x1, R3, P4 ;  /* 0x000000010f117824 */ /* 0x000fe200020e0603 */
[----:B------:R-:W-:Y:S02]  /*bd90*/  ISETP.GT.AND P4, PT, R5, 0xc0, P6 ;  /* 0x000000c00500780c */ /* 0x000fe40003784270 */
[----:B------:R-:W-:-:S11]  /*bda0*/  ISETP.GT.AND P6, PT, R7, 0x19, PT ;  /* 0x000000190700780c */ /* 0x000fd60003fc4270 */
[----:B------:R2:W-:Y:S01]  /*bdb0*/  @P4 STG.E.U16 desc[UR12][R20.64], R36 ;  /* 0x0000002414004986 */ /* 0x0005e2000c10150c */
[----:B---3--:R-:W-:-:S05]  /*bdc0*/  IADD3 R18, P4, R99, R2, RZ ;  /* 0x0000000263127210 */ /* 0x008fca0007f9e0ff */
        /* <DEDUP_REMOVED lines=17> */
[----:B------:R-:W-:Y:S01]  /*bee0*/  @P4 STG.E.U16 desc[UR12][R16.64], R40 ;  /* 0x0000002810004986 */ /* 0x000fe2000c10150c */
[----:B0-----:R-:W-:-:S05]  /*bef0*/  IADD3 R10, P4, R99, R8, RZ ;  /* 0x00000008630a7210 */ /* 0x001fca0007f9e0ff */
[----:B------:R-:W-:Y:S01]  /*bf00*/  IMAD.X R11, R15, 0x1, R9, P4 ;  /* 0x000000010f0b7824 */ /* 0x000fe200020e0609 */
[----:B------:R-:W-:-:S13]  /*bf10*/  ISETP.GT.AND P4, PT, R5, 0xc0, P6 ;  /* 0x000000c00500780c */ /* 0x000fda0003784270 */
[----:B------:R-:W-:Y:S01]  /*bf20*/  @P4 STG.E.U16 desc[UR12][R18.64], R41 ;  /* 0x0000002912004986 */ /* 0x000fe2000c10150c */
[----:B------:R-:W-:-:S04]  /*bf30*/  ISETP.GT.AND P4, PT, R7, 0x20, PT ;  /* 0x000000200700780c */ /* 0x000fc80003f84270 */
[----:B------:R-:W-:-:S13]  /*bf40*/  ISETP.GT.AND P4, PT, R5, 0xc8, P4 ;  /* 0x000000c80500780c */ /* 0x000fda0002784270 */
[----:B------:R-:W-:Y:S01]  /*bf50*/  @P4 STG.E.U16 desc[UR12][R20.64], R42 ;  /* 0x0000002a14004986 */ /* 0x000fe2000c10150c */
[----:B------:R-:W-:Y:S02]  /*bf60*/  ISETP.GT.AND P4, PT, R5, 0xc8, P6 ;  /* 0x000000c80500780c */ /* 0x000fe40003784270 */
[----:B------:R-:W-:-:S11]  /*bf70*/  ISETP.GT.AND P6, PT, R7, 0x28, PT ;  /* 0x000000280700780c */ /* 0x000fd60003fc4270 */
[----:B------:R-:W-:Y:S01]  /*bf80*/  @P4 STG.E.U16 desc[UR12][R10.64], R43 ;  /* 0x0000002b0a004986 */ /* 0x000fe2000c10150c */
[----:B------:R-:W-:-:S05]  /*bf90*/  IADD3 R6, P4, R101, R2, RZ ;  /* 0x0000000265067210 */ /* 0x000fca0007f9e0ff */
[----:B------:R-:W-:Y:S01]  /*bfa0*/  IMAD.X R7, R15, 0x1, R3, P4 ;  /* 0x000000010f077824 */ /* 0x000fe200020e0603 */
[C---:B------:R-:W-:Y:S02]  /*bfb0*/  ISETP.GT.AND P4, PT, R5.reuse, 0xc0, P6 ;  /* 0x000000c00500780c */ /* 0x040fe40003784270 */
[----:B------:R-:W-:-:S11]  /*bfc0*/  ISETP.GT.AND P6, PT, R5, 0xc8, P6 ;  /* 0x000000c80500780c */ /* 0x000fd600037c4270 */
[----:B------:R0:W-:Y:S01]  /*bfd0*/  @P4 STG.E.U16 desc[UR12][R6.64], R44 ;  /* 0x0000002c06004986 */ /* 0x0001e2000c10150c */
[----:B-1----:R-:W-:-:S05]  /*bfe0*/  IADD3 R12, P4, R103, R2, RZ ;  /* 0x00000002670c7210 */ /* 0x002fca0007f9e0ff */
[----:B------:R-:W-:Y:S01]  /*bff0*/  IMAD.X R13, R15, 0x1, R3, P4 ;  /* 0x000000010f0d7824 */ /* 0x000fe200020e0603 */
[C---:B------:R-:W-:Y:S02]  /*c000*/  ISETP.GT.AND P4, PT, R5.reuse, 0xc0, P5 ;  /* 0x000000c00500780c */ /* 0x040fe40002f84270 */
[----:B------:R-:W-:-:S11]  /*c010*/  ISETP.GT.AND P5, PT, R5, 0xc8, P5 ;  /* 0x000000c80500780c */ /* 0x000fd60002fa4270 */
[----:B------:R1:W-:Y:S01]  /*c020*/  @P4 STG.E.U16 desc[UR12][R12.64], R45 ;  /* 0x0000002d0c004986 */ /* 0x0003e2000c10150c */
[----:B0-----:R-:W-:-:S05]  /*c030*/  IADD3 R6, P4, R101, R8, RZ ;  /* 0x0000000865067210 */ /* 0x001fca0007f9e0ff */
[----:B------:R-:W-:Y:S01]  /*c040*/  IMAD.X R7, R15, 0x1, R9, P4 ;  /* 0x000000010f077824 */ /* 0x000fe200020e0609 */
[----:B------:R-:W-:-:S04]  /*c050*/  IADD3 R10, P4, R103, R8, RZ ;  /* 0x00000008670a7210 */ /* 0x000fc80007f9e0ff */
[----:B------:R0:W-:Y:S01]  /*c060*/  @P6 STG.E.U16 desc[UR12][R6.64], R46 ;  /* 0x0000002e06006986 */ /* 0x0001e2000c10150c */
[----:B------:R-:W-:Y:S01]  /*c070*/  IMAD.X R11, R15, 0x1, R9, P4 ;  /* 0x000000010f0b7824 */ /* 0x000fe200020e0609 */
[----:B-1----:R-:W-:Y:S02]  /*c080*/  IADD3 R12, P6, R105, R2, RZ ;  /* 0x00000002690c7210 */ /* 0x002fe40007fde0ff */
[C---:B------:R-:W-:Y:S02]  /*c090*/  ISETP.GT.AND P4, PT, R5.reuse, 0xc0, P1 ;  /* 0x000000c00500780c */ /* 0x040fe40000f84270 */
[----:B------:R1:W-:Y:S01]  /*c0a0*/  @P5 STG.E.U16 desc[UR12][R10.64], R47 ;  /* 0x0000002f0a005986 */ /* 0x0003e2000c10150c */
[----:B------:R-:W-:Y:S01]  /*c0b0*/  ISETP.GT.AND P5, PT, R5, 0xc0, P3 ;  /* 0x000000c00500780c */ /* 0x000fe20001fa4270 */
[----:B------:R-:W-:Y:S01]  /*c0c0*/  IMAD.X R13, R15, 0x1, R3, P6 ;  /* 0x000000010f0d7824 */ /* 0x000fe200030e0603 */
[C---:B------:R-:W-:Y:S02]  /*c0d0*/  ISETP.GT.AND P3, PT, R5.reuse, 0xc8, P3 ;  /* 0x000000c80500780c */ /* 0x040fe40001f64270 */
[----:B------:R-:W-:-:S02]  /*c0e0*/  ISETP.GT.AND P1, PT, R5, 0xc8, P1 ;  /* 0x000000c80500780c */ /* 0x000fc40000f24270 */
[----:B0-----:R-:W-:-:S05]  /*c0f0*/  IADD3 R6, P6, R107, R2, RZ ;  /* 0x000000026b067210 */ /* 0x001fca0007fde0ff */
[----:B------:R-:W-:Y:S01]  /*c100*/  IMAD.X R7, R15, 0x1, R3, P6 ;  /* 0x000000010f077824 */ /* 0x000fe200030e0603 */
[-C--:B------:R-:W-:Y:S01]  /*c110*/  IADD3 R16, P6, R107, R8.reuse, RZ ;  /* 0x000000086b107210 */ /* 0x080fe20007fde0ff */
[----:B------:R-:W-:Y:S01]  /*c120*/  @P5 STG.E.U16 desc[UR12][R12.64], R48 ;  /* 0x000000300c005986 */ /* 0x000fe2000c10150c */
[----:B-1----:R-:W-:-:S03]  /*c130*/  IADD3 R10, P5, R105, R8, RZ ;  /* 0x00000008690a7210 */ /* 0x002fc60007fbe0ff */
[C-C-:B------:R-:W-:Y:S01]  /*c140*/  IMAD.X R17, R15.reuse, 0x1, R9.reuse, P6 ;  /* 0x000000010f117824 */ /* 0x140fe200030e0609 */
[----:B------:R0:W-:Y:S01]  /*c150*/  @P4 STG.E.U16 desc[UR12][R6.64], R49 ;  /* 0x0000003106004986 */ /* 0x0001e2000c10150c */
[----:B------:R-:W-:Y:S01]  /*c160*/  IMAD.X R11, R15, 0x1, R9, P5 ;  /* 0x000000010f0b7824 */ /* 0x000fe200028e0609 */
[C---:B------:R-:W-:Y:S02]  /*c170*/  ISETP.GT.AND P4, PT, R5.reuse, 0xc0, P2 ;  /* 0x000000c00500780c */ /* 0x040fe40001784270 */
[C---:B------:R-:W-:Y:S02]  /*c180*/  ISETP.GT.AND P5, PT, R5.reuse, 0xc0, P0 ;  /* 0x000000c00500780c */ /* 0x040fe400007a4270 */
[C---:B------:R-:W-:Y:S01]  /*c190*/  ISETP.GT.AND P2, PT, R5.reuse, 0xc8, P2 ;  /* 0x000000c80500780c */ /* 0x040fe20001744270 */
[----:B------:R1:W-:Y:S01]  /*c1a0*/  @P3 STG.E.U16 desc[UR12][R10.64], R50 ;  /* 0x000000320a003986 */ /* 0x0003e2000c10150c */
[----:B------:R-:W-:Y:S02]  /*c1b0*/  ISETP.GT.AND P0, PT, R5, 0xc8, P0 ;  /* 0x000000c80500780c */ /* 0x000fe40000704270 */
[-C--:B------:R-:W-:Y:S01]  /*c1c0*/  IADD3 R4, P6, R109, R2.reuse, RZ ;  /* 0x000000026d047210 */ /* 0x080fe20007fde0ff */
[----:B------:R1:W-:Y:S01]  /*c1d0*/  @P1 STG.E.U16 desc[UR12][R16.64], R51 ;  /* 0x0000003310001986 */ /* 0x0003e2000c10150c */
[----:B------:R-:W-:-:S02]  /*c1e0*/  IADD3 R2, P1, R111, R2, RZ ;  /* 0x000000026f027210 */ /* 0x000fc40007f3e0ff */
[-C--:B0-----:R-:W-:Y:S01]  /*c1f0*/  IADD3 R6, P3, R109, R8.reuse, RZ ;  /* 0x000000086d067210 */ /* 0x081fe20007f7e0ff */
[--C-:B------:R-:W-:Y:S01]  /*c200*/  IMAD.X R5, R15, 0x1, R3.reuse, P6 ;  /* 0x000000010f057824 */ /* 0x100fe200030e0603 */
[----:B------:R-:W-:Y:S01]  /*c210*/  IADD3 R12, P6, R111, R8, RZ ;  /* 0x000000086f0c7210 */ /* 0x000fe20007fde0ff */
[C---:B------:R-:W-:Y:S02]  /*c220*/  IMAD.X R3, R15.reuse, 0x1, R3, P1 ;  /* 0x000000010f037824 */ /* 0x040fe400008e0603 */
[----:B------:R-:W-:Y:S01]  /*c230*/  IMAD.X R7, R15, 0x1, R9, P3 ;  /* 0x000000010f077824 */ /* 0x000fe200018e0609 */
[----:B------:R1:W-:Y:S04]  /*c240*/  @P4 STG.E.U16 desc[UR12][R4.64], R52 ;  /* 0x0000003404004986 */ /* 0x0003e8000c10150c */
[----:B------:R1:W-:Y:S04]  /*c250*/  @P5 STG.E.U16 desc[UR12][R2.64], R53 ;  /* 0x0000003502005986 */ /* 0x0003e8000c10150c */
[----:B------:R1:W-:Y:S01]  /*c260*/  @P2 STG.E.U16 desc[UR12][R6.64], R54 ;  /* 0x0000003606002986 */ /* 0x0003e2000c10150c */
[----:B------:R-:W-:Y:S05]  /*c270*/  @!P0 EXIT ;  /* 0x000000000000894d */ /* 0x000fea0003800000 */
[----:B------:R-:W-:Y:S01]  /*c280*/  F2FP.F16.F32.PACK_AB R0, RZ, R0 ;  /* 0x00000000ff00723e */ /* 0x000fe200000000ff */
[----:B------:R-:W-:-:S05]  /*c290*/  IMAD.X R13, R15, 0x1, R9, P6 ;  /* 0x000000010f0d7824 */ /* 0x000fca00030e0609 */
[----:B------:R-:W-:Y:S01]  /*c2a0*/  STG.E.U16 desc[UR12][R12.64], R0 ;  /* 0x000000000c007986 */ /* 0x000fe2000c10150c */
[----:B------:R-:W-:Y:S05]  /*c2b0*/  EXIT ;  /* 0x000000000000794d */ /* 0x000fea0003800000 */
.L_x_10:
[----:B------:R-:W-:-:S13]  /*c2c0*/  ISETP.NE.AND P0, PT, R8, RZ, PT ;  /* 0x000000ff0800720c */ /* 0x000fda0003f05270 */
[----:B------:R-:W-:Y:S05]  /*c2d0*/  @P0 EXIT ;  /* 0x000000000000094d */ /* 0x000fea0003800000 */
[----:B------:R-:W-:-:S13]  /*c2e0*/  ELECT P0, URZ, PT ;  /* 0x00000000003f782f */ /* 0x000fda0003800000 */
[----:B------:R-:W-:Y:S05]  /*c2f0*/  @!P0 BRA `(.L_x_243) ;  /* 0x0000000400a88947 */ /* 0x000fea0003800000 */
[----:B------:R-:W-:-:S13]  /*c300*/  ISETP.GE.AND P0, PT, R16, 0x1, PT ;  /* 0x000000011000780c */ /* 0x000fda0003f06270 */
[----:B------:R-:W-:Y:S05]  /*c310*/  @!P0 BRA `(.L_x_243) ;  /* 0x0000000400a08947 */ /* 0x000fea0003800000 */
[----:B-----5:R-:W0:Y:S01]  /*c320*/  S2R R0, SR_CTAID.X ;  /* 0x0000000000007919 */ /* 0x020e220000002500 */
[----:B------:R-:W1:Y:S01]  /*c330*/  LDC.64 R8, c[0x0][0x4d8] ;  /* 0x00013600ff087b82 */ /* 0x000e620000000a00 */
[----:B------:R-:W-:Y:S01]  /*c340*/  IMAD.SHL.U32 R10, R6, 0x40, RZ ;  /* 0x00000040060a7824 */ /* 0x000fe200078e00ff */
[----:B------:R-:W-:Y:S01]  /*c350*/  LOP3.LUT P0, RZ, R13, 0x1f, RZ, 0xc0, !PT ;  /* 0x0000001f0dff7812 */ /* 0x000fe2000780c0ff */
[----:B------:R-:W-:Y:S01]  /*c360*/  ULDC.64 UR4, c[0x0][0x4b0] ;  /* 0x00012c0000047ab9 */ /* 0x000fe20000000a00 */
[----:B------:R-:W-:Y:S01]  /*c370*/  ISETP.NE.AND P2, PT, R3, RZ, PT ;  /* 0x000000ff0300720c */ /* 0x000fe20003f45270 */
[----:B------:R-:W-:Y:S01]  /*c380*/  VIADD R17, R7, 0x1 ;  /* 0x0000000107117836 */ /* 0x000fe20000000000 */
[----:B------:R-:W-:Y:S01]  /*c390*/  ISETP.NE.OR P0, PT, R3, RZ, !P0 ;  /* 0x000000ff0300720c */ /* 0x000fe20004705670 */
[----:B------:R-:W-:Y:S01]  /*c3a0*/  IMAD.MOV.U32 R16, RZ, RZ, RZ ;  /* 0x000000ffff107224 */ /* 0x000fe200078e00ff */
[----:B------:R-:W-:Y:S01]  /*c3b0*/  LOP3.LUT R15, R5, 0x2, RZ, 0xfc, !PT ;  /* 0x00000002050f7812 */ /* 0x000fe200078efcff */
[----:B------:R-:W-:-:S02]  /*c3c0*/  IMAD.MOV.U32 R2, RZ, RZ, RZ ;  /* 0x000000ffff027224 */ /* 0x000fc400078e00ff */
[----:B-1----:R-:W-:Y:S02]  /*c3d0*/  IMAD R8, R157, UR4, R8 ;  /* 0x000000049d087c24 */ /* 0x002fe4000f8e0208 */
[----:B------:R-:W-:Y:S02]  /*c3e0*/  IMAD R9, R4, UR5, R9 ;  /* 0x0000000504097c24 */ /* 0x000fe4000f8e0209 */
[----:B0-----:R-:W-:Y:S02]  /*c3f0*/  IMAD.SHL.U32 R6, R0, 0x100, RZ ;  /* 0x0000010000067824 */ /* 0x001fe400078e00ff */
[----:B------:R-:W-:Y:S02]  /*c400*/  IMAD.MOV.U32 R0, RZ, RZ, 0x1 ;  /* 0x00000001ff007424 */ /* 0x000fe400078e00ff */
[C---:B------:R-:W-:Y:S02]  /*c410*/  VIADD R12, R6.reuse, 0x40 ;  /* 0x00000040060c7836 */ /* 0x040fe40000000000 */
[----:B------:R-:W-:-:S02]  /*c420*/  VIADD R13, R6, 0x80 ;  /* 0x00000080060d7836 */ /* 0x000fc40000000000 */
[----:B------:R-:W-:-:S07]  /*c430*/  VIADD R14, R6, 0xc0 ;  /* 0x000000c0060e7836 */ /* 0x000fce0000000000 */
.L_x_247:
[----:B------:R-:W0:Y:S01]  /*c440*/  S2R R4, SR_CgaCtaId ;  /* 0x0000000000047919 */ /* 0x000e220000008800 */
[----:B------:R-:W-:-:S04]  /*c450*/  MOV R3, 0x400 ;  /* 0x0000040000037802 */ /* 0x000fc80000000f00 */
[----:B0-----:R-:W-:Y:S02]  /*c460*/  LEA R11, R4, R3, 0x18 ;  /* 0x00000003040b7211 */ /* 0x001fe400078ec0ff */
[----:B------:R-:W-:-:S03]  /*c470*/  SHF.L.U32 R3, R0, 0x1f, RZ ;  /* 0x0000001f00037819 */ /* 0x000fc600000006ff */
[----:B------:R-:W-:-:S07]  /*c480*/  IMAD R4, R2, 0x8, R11 ;  /* 0x0000000802047824 */ /* 0x000fce00078e020b */
.L_x_244:
[----:B0-----:R0:W1:Y:S02]  /*c490*/  SYNCS.PHASECHK.TRANS64.TRYWAIT P1, [R4+URZ+0x37058], R3 ;  /* 0x03705803040075a7 */ /* 0x001064000802017f */
[----:B-1----:R-:W-:Y:S05]  /*c4a0*/  @!P1 NANOSLEEP.SYNCS 0x989680 ;  /* 0x009896800000995d */ /* 0x002fea0003900000 */
[----:B------:R-:W1:Y:S02]  /*c4b0*/  @!P1 SYNCS.PHASECHK.TRANS64 P1, [R4+URZ+0x37058], R3 ;  /* 0x03705803040095a7 */ /* 0x000e64000802007f */
[----:B-1----:R-:W-:Y:S05]  /*c4c0*/  @!P1 BRA `(.L_x_244) ;  /* 0xfffffffc00f09947 */ /* 0x002fea000383ffff */
[----:B0-----:R-:W0:Y:S02]  /*c4d0*/  @!P2 LDC R3, c[0x0][0x500] ;  /* 0x00014000ff03ab82 */ /* 0x001e240000000800 */
[----:B0-----:R0:W-:Y:S02]  /*c4e0*/  @!P2 SYNCS.ARRIVE.TRANS64 RZ, [R4+URZ+0x37000], R3 ;  /* 0x0370000304ffa9a7 */ /* 0x0011e4000800003f */
[----:B0-----:R-:W-:-:S04]  /*c4f0*/  PRMT R3, R15, 0x9910, RZ ;  /* 0x000099100f037816 */ /* 0x001fc800000000ff */
[----:B------:R-:W-:-:S13]  /*c500*/  ISETP.NE.AND P1, PT, R3, 0x2, PT ;  /* 0x000000020300780c */ /* 0x000fda0003f25270 */
[----:B------:R-:W-:Y:S05]  /*c510*/  @P1 BRA `(.L_x_245) ;  /* 0x0000000000041947 */ /* 0x000fea0003800000 */
[----:B------:R-:W-:Y:S01]  /*c520*/  BPT.TRAP 0x1 ;  /* 0x000000040000795c */ /* 0x000fe20000300000 */
.L_x_245:
[----:B------:R-:W-:Y:S05]  /*c530*/  @P0 BRA `(.L_x_246) ;  /* 0x0000000000040947 */ /* 0x000fea0003800000 */
[----:B------:R-:W-:Y:S01]  /*c540*/  BPT.TRAP 0x1 ;  /* 0x000000040000795c */ /* 0x000fe20000300000 */
.L_x_246:
[----:B------:R-:W-:Y:S01]  /*c550*/  ULDC UR6, c[0x0][0x48c] ;  /* 0x0001230000067ab9 */ /* 0x000fe20000000800 */
[----:B------:R-:W-:Y:S01]  /*c560*/  R2UR UR11, R16 ;  /* 0x00000000100b72ca */ /* 0x000fe200000e0000 */
[----:B------:R-:W-:Y:S01]  /*c570*/  UISETP.NE.AND UP0, UPT, UR6, 0x1, UPT ;  /* 0x000000010600788c */ /* 0x000fe2000bf05270 */
[----:B------:R-:W-:Y:S01]  /*c580*/  R2UR UR7, R11 ;  /* 0x000000000b0772ca */ /* 0x000fe200000e0000 */
[----:B------:R-:W-:Y:S01]  /*c590*/  ULDC UR12, c[0x0][0x498] ;  /* 0x00012600000c7ab9 */ /* 0x000fe20000000800 */
[C---:B------:R-:W-:Y:S01]  /*c5a0*/  IMAD R11, R2.reuse, 0x1000, R11 ;  /* 0x00001000020b7824 */ /* 0x040fe200078e020b */
[----:B------:R-:W-:Y:S01]  /*c5b0*/  R2UR UR24, R2 ;  /* 0x00000000021872ca */ /* 0x000fe200000e0000 */
[----:B------:R-:W-:Y:S01]  /*c5c0*/  UIADD3 UR10, -UR6, URZ, URZ ;  /* 0x0000003f060a7290 */ /* 0x000fe2000fffe13f */
[----:B------:R-:W-:Y:S01]  /*c5d0*/  R2UR UR27, R16 ;  /* 0x00000000101b72ca */ /* 0x000fe200000e0000 */
[----:B------:R-:W-:Y:S01]  /*c5e0*/  ULDC.64 UR16, c[0x0][0x198] ;  /* 0x0000660000107ab9 */ /* 0x000fe20000000a00 */
[----:B------:R-:W-:Y:S01]  /*c5f0*/  R2UR UR25, R4 ;  /* 0x00000000041972ca */ /* 0x000fe200000e0000 */
[----:B------:R-:W-:Y:S01]  /*c600*/  UIADD3 UR32, UP1, UR16, 0xf0, URZ ;  /* 0x000000f010207890 */ /* 0x000fe2000ff3e03f */
[----:B------:R-:W-:Y:S01]  /*c610*/  PRMT R3, R8, 0x40, R9 ;  /* 0x0000004008037816 */ /* 0x000fe20000000009 */
[----:B------:R-:W-:Y:S01]  /*c620*/  @UP0 ULDC.64 UR8, c[0x0][0x490] ;  /* 0x0001240000080ab9 */ /* 0x000fe20000000a00 */
[----:B------:R-:W-:Y:S01]  /*c630*/  R2UR UR26, R6 ;  /* 0x00000000061a72ca */ /* 0x000fe200000e0000 */
[----:B------:R-:W-:Y:S01]  /*c640*/  UIMAD.WIDE.U32 UR4, UR11, UR8, URZ ;  /* 0x000000080b0472a5 */ /* 0x000fe2000f8e003f */
[----:B------:R-:W-:Y:S01]  /*c650*/  R2UR UR36, R3 ;  /* 0x00000000032472ca */ /* 0x000fe200000e0000 */
[----:B------:R-:W-:Y:S01]  /*c660*/  VIADD R17, R17, 0xffffffff ;  /* 0xffffffff11117836 */ /* 0x000fe20000000000 */
[----:B------:R-:W-:Y:S01]  /*c670*/  R2UR UR22, R12 ;  /* 0x000000000c1672ca */ /* 0x000fe200000e0000 */
[----:B------:R-:W-:Y:S01]  /*c680*/  @UP0 USHF.R.U32.HI UR11, URZ, UR9, UR5 ;  /* 0x000000093f0b0299 */ /* 0x000fe20008011605 */
[----:B------:R-:W-:Y:S01]  /*c690*/  R2UR UR18, R13 ;  /* 0x000000000d1272ca */ /* 0x000fe200000e0000 */
[----:B------:R-:W-:Y:S01]  /*c6a0*/  UISETP.NE.AND UP0, UPT, UR12, 0x1, UPT ;  /* 0x000000010c00788c */ /* 0x000fe2000bf05270 */
[----:B------:R-:W-:Y:S01]  /*c6b0*/  R2UR UR5, R11 ;  /* 0x000000000b0572ca */ /* 0x000fe200000e0000 */
[----:B------:R-:W-:Y:S01]  /*c6c0*/  ULEA UR24, UR24, UR7, 0xe ;  /* 0x0000000718187291 */ /* 0x000fe2000f8e703f */
[----:B------:R-:W-:Y:S01]  /*c6d0*/  ISETP.GT.AND P3, PT, R17, 0x1, PT ;  /* 0x000000011100780c */ /* 0x000fe20003f64270 */
[----:B------:R-:W-:Y:S01]  /*c6e0*/  UIADD3 UR34, UP2, UR16, 0x1f0, URZ ;  /* 0x000001f010227890 */ /* 0x000fe2000ff5e03f */
[----:B------:R-:W-:Y:S01]  /*c6f0*/  VIADD R2, R2, 0x1 ;  /* 0x0000000102027836 */ /* 0x000fe20000000000 */
[----:B------:R-:W-:Y:S01]  /*c700*/  UMOV UR13, UR11 ;  /* 0x0000000b000d7c82 */ /* 0x000fe20008000000 */
[----:B------:R-:W-:Y:S01]  /*c710*/  UIADD3 UR25, UR25, 0x37000, URZ ;  /* 0x0003700019197890 */ /* 0x000fe2000fffe03f */
[----:B------:R-:W-:Y:S01]  /*c720*/  VIADD R16, R16, 0x20 ;  /* 0x0000002010107836 */ /* 0x000fe20000000000 */
[----:B------:R-:W-:Y:S01]  /*c730*/  UIADD3.X UR33, URZ, UR17, URZ, UP1, !UPT ;  /* 0x000000113f217290 */ /* 0x000fe20008ffe43f */
[C---:B------:R-:W-:Y:S01]  /*c740*/  ISETP.NE.AND P1, PT, R2.reuse, 0xb, PT ;  /* 0x0000000b0200780c */ /* 0x040fe20003f25270 */
[----:B------:R-:W-:Y:S01]  /*c750*/  @UP0 ULDC UR8, c[0x0][0x49c] ;  /* 0x0001270000080ab9 */ /* 0x000fe20000000800 */
[----:B------:R-:W-:Y:S01]  /*c760*/  @UP0 ULDC UR6, c[0x0][0x4a0] ;  /* 0x0001280000060ab9 */ /* 0x000fe20000000800 */
[----:B------:R-:W-:Y:S01]  /*c770*/  UIMAD.WIDE.U32 UR8, UR11, UR8, URZ ;  /* 0x000000080b0872a5 */ /* 0x000fe2000f8e003f */
[----:B------:R-:W-:Y:S01]  /*c780*/  SEL R3, RZ, 0x1, P1 ;  /* 0x00000001ff037807 */ /* 0x000fe20000800000 */
[----:B------:R-:W-:Y:S01]  /*c790*/  UIADD3 UR8, UR5, 0x2c000, URZ ;  /* 0x0002c00005087890 */ /* 0x000fe2000fffe03f */
[----:B------:R-:W-:Y:S01]  /*c7a0*/  SEL R2, R2, RZ, P1 ;  /* 0x000000ff02027207 */ /* 0x000fe20000800000 */
[----:B------:R-:W-:Y:S01]  /*c7b0*/  @UP0 USHF.R.U32.HI UR13, URZ, UR6, UR9 ;  /* 0x000000063f0d0299 */ /* 0x000fe20008011609 */
[----:B------:R-:W-:Y:S01]  /*c7c0*/  R2UR UR6, R14 ;  /* 0x000000000e0672ca */ /* 0x000fe200000e0000 */
[----:B------:R-:W-:Y:S01]  /*c7d0*/  UIMAD UR5, UR11, UR10, UR27 ;  /* 0x0000000a0b0572a4 */ /* 0x000fe2000f8e021b */
[----:B------:R-:W-:Y:S01]  /*c7e0*/  R2UR UR10, R10 ;  /* 0x000000000a0a72ca */ /* 0x000fe200000e0000 */
[----:B------:R-:W-:Y:S01]  /*c7f0*/  UIADD3 UR9, -UR13, URZ, URZ ;  /* 0x0000003f0d097290 */ /* 0x000fe2000fffe13f */
[----:B------:R-:W-:Y:S01]  /*c800*/  LOP3.LUT R0, R0, R3, RZ, 0x3c, !PT ;  /* 0x0000000300007212 */ /* 0x000fe200078e3cff */
[----:B------:R-:W-:-:S02]  /*c810*/  UIADD3 UR20, UR24, 0x1000, URZ ;  /* 0x0000100018147890 */ /* 0x000fc4000fffe03f */
[----:B------:R-:W-:Y:S01]  /*c820*/  UIMAD UR12, UR12, UR9, UR11 ;  /* 0x000000090c0c72a4 */ /* 0x000fe2000f8e020b */
[----:B------:R-:W-:Y:S01]  /*c830*/  ULDC.64 UR28, c[0x0][0x4b8] ;  /* 0x00012e00001c7ab9 */ /* 0x000fe20000000a00 */
[----:B------:R-:W-:Y:S01]  /*c840*/  ULDC.64 UR30, c[0x0][0x4d0] ;  /* 0x00013400001e7ab9 */ /* 0x000fe20000000a00 */
[----:B------:R-:W-:Y:S02]  /*c850*/  UIADD3 UR16, UR24, 0x2000, URZ ;  /* 0x0000200018107890 */ /* 0x000fe4000fffe03f */
[----:B------:R-:W-:Y:S02]  /*c860*/  UIADD3 UR4, UR24, 0x3000, URZ ;  /* 0x0000300018047890 */ /* 0x000fe4000fffe03f */
[----:B------:R-:W-:Y:S02]  /*c870*/  UIMAD UR11, UR5, UR28, UR30 ;  /* 0x0000001c050b72a4 */ /* 0x000fe4000f8e021e */
[----:B------:R-:W-:Y:S02]  /*c880*/  UIMAD UR12, UR12, UR29, UR31 ;  /* 0x0000001d0c0c72a4 */ /* 0x000fe4000f8e021f */
[----:B------:R-:W-:-:S02]  /*c890*/  UIADD3.X UR35, URZ, UR17, URZ, UP2, !UPT ;  /* 0x000000113f237290 */ /* 0x000fc400097fe43f */
[----:B------:R-:W-:Y:S01]  /*c8a0*/  UPRMT UR36, UR36, 0x5410, URZ ;  /* 0x0000541024247896 */ /* 0x000fe2000800003f */
[----:B------:R-:W-:Y:S01]  /*c8b0*/  UMOV UR14, 0x0 ;  /* 0x00000000000e7882 */ /* 0x000fe20000000000 */
[----:B------:R-:W-:Y:S01]  /*c8c0*/  UMOV UR15, 0x10000000 ;  /* 0x10000000000f7882 */ /* 0x000fe20000000000 */
[----:B------:R-:W-:Y:S01]  /*c8d0*/  UMOV UR23, UR27 ;  /* 0x0000001b00177c82 */ /* 0x000fe20008000000 */
[----:B------:R-:W-:Y:S01]  /*c8e0*/  UMOV UR21, UR25 ;  /* 0x0000001900157c82 */ /* 0x000fe20008000000 */
[----:B------:R-:W-:Y:S01]  /*c8f0*/  UMOV UR19, UR27 ;  /* 0x0000001b00137c82 */ /* 0x000fe20008000000 */
[----:B------:R0:W-:Y:S01]  /*c900*/  UTMALDG.2D [UR24], [UR32], desc[UR14] ;  /* 0x00000e18200075b4 */ /* 0x0001e20008009000 */
[----:B------:R-:W-:Y:S01]  /*c910*/  UMOV UR17, UR25 ;  /* 0x0000001900117c82 */ /* 0x000fe20008000000 */
[----:B------:R-:W-:Y:S01]  /*c920*/  UMOV UR7, UR27 ;  /* 0x0000001b00077c82 */ /* 0x000fe20008000000 */
[----:B------:R-:W-:Y:S01]  /*c930*/  UMOV UR5, UR25 ;  /* 0x0000001900057c82 */ /* 0x000fe20008000000 */
[----:B------:R-:W-:Y:S01]  /*c940*/  UMOV UR9, UR25 ;  /* 0x0000001900097c82 */ /* 0x000fe20008000000 */
[----:B------:R0:W-:Y:S01]  /*c950*/  UTMALDG.2D [UR20], [UR32], desc[UR14] ;  /* 0x00000e14200075b4 */ /* 0x0001e20008009000 */
[----:B------:R0:W-:Y:S01]  /*c960*/  UTMALDG.2D [UR16], [UR32], desc[UR14] ;  /* 0x00000e10200075b4 */ /* 0x0001e20008009000 */
[----:B------:R0:W-:Y:S01]  /*c970*/  UTMALDG.2D [UR4], [UR32], desc[UR14] ;  /* 0x00000e04200075b4 */ /* 0x0001e20008009000 */
[----:B------:R0:W-:Y:S02]  /*c980*/  UTMALDG.4D.IM2COL [UR8], [UR34], UR36 ;  /* 0x00000008220073b4 */ /* 0x0001e40008058024 */
[----:B0-----:R-:W-:Y:S05]  /*c990*/  @P3 BRA `(.L_x_247) ;  /* 0xfffffff800a83947 */ /* 0x001fea000383ffff */
.L_x_243:
[----:B------:R-:W-:Y:S01]  /*c9a0*/  ISETP.GE.U32.AND P2, PT, R7, 0xb, PT ;  /* 0x0000000b0700780c */ /* 0x000fe20003f46070 */
[----:B------:R-:W-:Y:S05]  /*c9b0*/  WARPSYNC.ALL ;  /* 0x0000000000007948 */ /* 0x000fea0003800000 */
[----:B------:R-:W-:-:S07]  /*c9c0*/  ELECT P1, URZ, PT ;  /* 0x00000000003f782f */ /* 0x000fce0003820000 */
[----:B-----5:R-:W-:-:S05]  /*c9d0*/  @P2 IMAD.WIDE.U32 R2, R7, -0x45d1745d, RZ ;  /* 0xba2e8ba307022825 */ /* 0x020fca00078e00ff */
[----:B------:R-:W-:-:S04]  /*c9e0*/  @P2 SHF.R.U32.HI R0, RZ, 0x3, R3 ;  /* 0x00000003ff002819 */ /* 0x000fc80000011603 */
[----:B------:R-:W-:-:S04]  /*c9f0*/  @P2 LOP3.LUT R0, R0, 0x1, RZ, 0xc0, !PT ;  /* 0x0000000100002812 */ /* 0x000fc800078ec0ff */
[----:B------:R-:W-:Y:S01]  /*ca00*/  @P2 ISETP.NE.U32.AND P0, PT, R0, 0x1, PT ;  /* 0x000000010000280c */ /* 0x000fe20003f05070 */
[----:B------:R-:W-:-:S12]  /*ca10*/  @!P1 EXIT ;  /* 0x000000000000994d */ /* 0x000fd80003800000 */
[----:B------:R-:W-:Y:S01]  /*ca20*/  LOP3.LUT R5, R5, 0x2, RZ, 0xfc, !PT ;  /* 0x0000000205057812 */ /* 0x000fe200078efcff */
[----:B------:R-:W-:Y:S01]  /*ca30*/  IMAD.MOV.U32 R0, RZ, RZ, 0x1 ;  /* 0x00000001ff007424 */ /* 0x000fe200078e00ff */
[----:B------:R-:W-:Y:S02]  /*ca40*/  @P2 ISETP.NE.U32.AND.EX P0, PT, RZ, RZ, PT, P0 ;  /* 0x000000ffff00220c */ /* 0x000fe40003f05100 */
[----:B------:R-:W-:Y:S02]  /*ca50*/  ISETP.NE.AND P1, PT, R5, 0x3, PT ;  /* 0x000000030500780c */ /* 0x000fe40003f25270 */
[----:B------:R-:W-:-:S11]  /*ca60*/  @P2 SEL R0, RZ, 0x1, !P0 ;  /* 0x00000001ff002807 */ /* 0x000fd60004000000 */
[----:B------:R-:W-:Y:S05]  /*ca70*/  @!P1 BRA `(.L_x_248) ;  /* 0x0000000000049947 */ /* 0x000fea0003800000 */
[----:B------:R-:W-:Y:S01]  /*ca80*/  BPT.TRAP 0x1 ;  /* 0x000000040000795c */ /* 0x000fe20000300000 */
.L_x_248:
[----:B------:R-:W0:Y:S01]  /*ca90*/  S2R R5, SR_CgaCtaId ;  /* 0x0000000000057919 */ /* 0x000e220000008800 */
[----:B------:R-:W-:Y:S01]  /*caa0*/  IMAD.WIDE.U32 R2, R7, -0x45d1745d, RZ ;  /* 0xba2e8ba307027825 */ /* 0x000fe200078e00ff */
[----:B------:R-:W-:-:S04]  /*cab0*/  MOV R4, 0x400 ;  /* 0x0000040000047802 */ /* 0x000fc80000000f00 */
[----:B------:R-:W-:-:S05]  /*cac0*/  SHF.R.U32.HI R2, RZ, 0x3, R3 ;  /* 0x00000003ff027819 */ /* 0x000fca0000011603 */
[----:B------:R-:W-:Y:S01]  /*cad0*/  IMAD R7, R2, -0xb, R7 ;  /* 0xfffffff502077824 */ /* 0x000fe200078e0207 */
[----:B0-----:R-:W-:-:S05]  /*cae0*/  LEA R4, R5, R4, 0x18 ;  /* 0x0000000405047211 */ /* 0x001fca00078ec0ff */
[----:B------:R-:W-:Y:S01]  /*caf0*/  VIADD R2, R4, 0x37058 ;  /* 0x0003705804027836 */ /* 0x000fe20000000000 */
[----:B------:R-:W-:-:S03]  /*cb00*/  SHF.L.U32 R4, R0, 0x1f, RZ ;  /* 0x0000001f00047819 */ /* 0x000fc600000006ff */
[----:B------:R-:W-:-:S07]  /*cb10*/  IMAD R3, R7, 0x8, R2 ;  /* 0x0000000807037824 */ /* 0x000fce00078e0202 */
.L_x_249:
[----:B0-----:R0:W1:Y:S02]  /*cb20*/  SYNCS.PHASECHK.TRANS64.TRYWAIT P0, [R3+URZ], R4 ;  /* 0x00000004030075a7 */ /* 0x001064000800017f */
[----:B-1----:R-:W-:Y:S05]  /*cb30*/  @!P0 NANOSLEEP.SYNCS 0x989680 ;  /* 0x009896800000895d */ /* 0x002fea0003900000 */
[----:B------:R-:W1:Y:S02]  /*cb40*/  @!P0 SYNCS.PHASECHK.TRANS64 P0, [R3+URZ], R4 ;  /* 0x00000004030085a7 */ /* 0x000e64000800007f */
[----:B-1----:R-:W-:Y:S05]  /*cb50*/  @!P0 BRA `(.L_x_249) ;  /* 0xfffffffc00f08947 */ /* 0x002fea000383ffff */
[----:B------:R-:W-:-:S05]  /*cb60*/  VIADD R7, R7, 0x1 ;  /* 0x0000000107077836 */ /* 0x000fca0000000000 */
[----:B------:R-:W-:-:S04]  /*cb70*/  ISETP.NE.AND P0, PT, R7, 0xb, PT ;  /* 0x0000000b0700780c */ /* 0x000fc80003f05270 */
[----:B0-----:R-:W-:Y:S02]  /*cb80*/  SEL R3, RZ, 0x1, P0 ;  /* 0x00000001ff037807 */ /* 0x001fe40000000000 */
[----:B------:R-:W-:Y:S02]  /*cb90*/  SEL R7, R7, RZ, P0 ;  /* 0x000000ff07077207 */ /* 0x000fe40000000000 */
[----:B------:R-:W-:-:S03]  /*cba0*/  LOP3.LUT R5, R0, R3, RZ, 0x3c, !PT ;  /* 0x0000000300057212 */ /* 0x000fc600078e3cff */
[----:B------:R-:W-:Y:S01]  /*cbb0*/  IMAD R0, R7, 0x8, R2 ;  /* 0x0000000807007824 */ /* 0x000fe200078e0202 */
[----:B------:R-:W-:-:S07]  /*cbc0*/  SHF.L.U32 R3, R5, 0x1f, RZ ;  /* 0x0000001f05037819 */ /* 0x000fce00000006ff */
.L_x_250:
        /* <DEDUP_REMOVED lines=11> */
.L_x_251:
        /* <DEDUP_REMOVED lines=11> */
.L_x_252:
        /* <DEDUP_REMOVED lines=11> */
.L_x_253:
        /* <DEDUP_REMOVED lines=11> */
.L_x_254:
        /* <DEDUP_REMOVED lines=11> */
.L_x_255:
        /* <DEDUP_REMOVED lines=11> */
.L_x_256:
        /* <DEDUP_REMOVED lines=11> */
.L_x_257:
        /* <DEDUP_REMOVED lines=11> */
.L_x_258:
        /* <DEDUP_REMOVED lines=11> */
.L_x_259:
[----:B0-----:R0:W1:Y:S02]  /*d200*/  SYNCS.PHASECHK.TRANS64.TRYWAIT P0, [R7+URZ], R0 ;  /* 0x00000000070075a7 */ /* 0x001064000800017f */
[----:B-1----:R-:W-:Y:S05]  /*d210*/  @!P0 NANOSLEEP.SYNCS 0x989680 ;  /* 0x009896800000895d */ /* 0x002fea0003900000 */
[----:B------:R-:W1:Y:S02]  /*d220*/  @!P0 SYNCS.PHASECHK.TRANS64 P0, [R7+URZ], R0 ;  /* 0x00000000070085a7 */ /* 0x000e64000800007f */
[----:B-1----:R-:W-:Y:S05]  /*d230*/  @P0 EXIT ;  /* 0x000000000000094d */ /* 0x002fea0003800000 */
[----:B------:R-:W-:Y:S05]  /*d240*/  BRA `(.L_x_259) ;  /* 0xfffffffc00ec7947 */ /* 0x000fea000383ffff */
.L_x_260:
[----:B------:R-:W-:-:S00]  /*d250*/  BRA `(.L_x_260) ;  /* 0xfffffffc00fc7947 */ /* 0x000fc0000383ffff */
[----:B------:R-:W-:-:S00]  /*d260*/  NOP ;  /* 0x0000000000007918 */ /* 0x000fc00000000000 */
        /* <DEDUP_REMOVED lines=9> */
.L_x_261:


//--------------------- .nv.shared._ZN7cutlass13device_kernelINS_4conv6kernel13ConvUniversalINS1_16ConvProblemShapeILNS1_8OperatorE2ELi2EEENS1_10collective14CollectiveConvINS1_46MainloopSm90TmaGmmaWarpSpecializedImplicitGemmILS5_2ELi11ELi2EN4cute5tupleIJNSA_1CILi1EEESD_SD_EEENS1_36KernelImplicitTmaWarpSpecializedSm90ELi1EEENSB_IJNSC_ILi256EEENSB_IJNSC_ILi64EEEEEENSB_IJNSC_ILi32EEEEEEEEENS_6half_tESN_NSA_8TiledMMAINSA_8MMA_AtomIJNSA_4SM904GMMA25MMA_64x64x16_F32F16F16_SSILNSR_5MajorE1ELST_1ELNSR_7ScaleInE1ELSU_1EEEEEENSA_6LayoutISE_NSB_IJNSC_ILi0EEESY_SY_EEEEENSB_IJNSA_10UnderscoreES11_S11_EEEEENS7_6detail26Sm90ImplicitGemmTileTraitsINSA_13SM90_TMA_LOADENSA_14ComposedLayoutINSA_7SwizzleILi3ELi4ELi3EEENSA_18smem_ptr_flag_bitsILi16EEENSX_INSB_IJNSB_IJSI_NSC_ILi4EEEEEENSB_IJNSC_ILi8EEES1C_EEENSB_IJSD_NSC_ILi11EEEEEEEEENSB_IJNSB_IJSD_NSC_ILi2048EEEEEENSB_IJSI_NSC_ILi512EEEEEENSB_IJSY_NSC_ILi8192EEEEEEEEEEEEEvEENS15_INSA_20SM90_TMA_LOAD_IM2COLENS17_IS19_S1B_NSX_INSB_IJNSB_IJSI_SD_EEES1F_S1H_EEENSB_IJNSB_IJSD_SY_EEES1M_NSB_IJSY_S1J_EEEEEEEEEEvEEEENS_8epilogue10collective6detail29Sm90TmaWarpSpecializedAdapterINS24_15DefaultEpilogueISN_NSB_IJlNSB_IJSD_llEEESY_EEES29_NS23_6thread17LinearCombinationISN_Li1EffLNS2A_9ScaleType4KindE0ELNS_15FloatRoundStyleE2ESN_EENS_4gemm15EpilogueDefaultEEEEEvvEEEEvNT_6ParamsE --------------------------
	.section	.nv.shared._ZN7cutlass13device_kernelINS_4conv6kernel13ConvUniversalINS1_16ConvProblemShapeILNS1_8OperatorE2ELi2EEENS1_10collective14CollectiveConvINS1_46MainloopSm90TmaGmmaWarpSpecializedImplicitGemmILS5_2ELi11ELi2EN4cute5tupleIJNSA_1CILi1EEESD_SD_EEENS1_36KernelImplicitTmaWarpSpecializedSm90ELi1EEENSB_IJNSC_ILi256EEENSB_IJNSC_ILi64EEEEEENSB_IJNSC_ILi32EEEEEEEEENS_6half_tESN_NSA_8TiledMMAINSA_8MMA_AtomIJNSA_4SM904GMMA25MMA_64x64x16_F32F16F16_SSILNSR_5MajorE1ELST_1ELNSR_7ScaleInE1ELSU_1EEEEEENSA_6LayoutISE_NSB_IJNSC_ILi0EEESY_SY_EEEEENSB_IJNSA_10UnderscoreES11_S11_EEEEENS7_6detail26Sm90ImplicitGemmTileTraitsINSA_13SM90_TMA_LOADENSA_14ComposedLayoutINSA_7SwizzleILi3ELi4ELi3EEENSA_18smem_ptr_flag_bitsILi16EEENSX_INSB_IJNSB_IJSI_NSC_ILi4EEEEEENSB_IJNSC_ILi8EEES1C_EEENSB_IJSD_NSC_ILi11EEEEEEEEENSB_IJNSB_IJSD_NSC_ILi2048EEEEEENSB_IJSI_NSC_ILi512EEEEEENSB_IJSY_NSC_ILi8192EEEEEEEEEEEEEvEENS15_INSA_20SM90_TMA_LOAD_IM2COLENS17_IS19_S1B_NSX_INSB_IJNSB_IJSI_SD_EEES1F_S1H_EEENSB_IJNSB_IJSD_SY_EEES1M_NSB_IJSY_S1J_EEEEEEEEEEvEEEENS_8epilogue10collective6detail29Sm90TmaWarpSpecializedAdapterINS24_15DefaultEpilogueISN_NSB_IJlNSB_IJSD_llEEESY_EEES29_NS23_6thread17LinearCombinationISN_Li1EffLNS2A_9ScaleType4KindE0ELNS_15FloatRoundStyleE2ESN_EENS_4gemm15EpilogueDefaultEEEEEvvEEEEvNT_6ParamsE,"aw",@nobits
	.sectionflags	@""
	.align	16
	.zero		1024


//--------------------- .nv.shared.reserved.0     --------------------------
	.section	.nv.shared.reserved.0,"aw",@nobits
	.weak		__nv_reservedSMEM_offset_0_alias
	.size		__nv_reservedSMEM_offset_0_alias, 0, 0
	.other		__nv_reservedSMEM_offset_0_alias,@"STO_CUDA_RESERVED_SHARED STV_DEFAULT"
__nv_reservedSMEM_offset_0_alias:
	.zero		0


//--------------------- .nv.global                --------------------------
	.section	.nv.global,"aw",@nobits
.nv.global:
	.type		_ZN39_INTERNAL_198a0bcd_4_k_cu_3daf72db_26654cute1_E,@object
	.size		_ZN39_INTERNAL_198a0bcd_4_k_cu_3daf72db_26654cute1_E,(_ZN39_INTERNAL_198a0bcd_4_k_cu_3daf72db_26654cuda3std3__45__cpo6cbeginE - _ZN39_INTERNAL_198a0bcd_4_k_cu_3daf72db_26654cute1_E)
_ZN39_INTERNAL_198a0bcd_4_k_cu_3daf72db_26654cute1_E:
	.zero		1
	.type		_ZN39_INTERNAL_198a0bcd_4_k_cu_3daf72db_26654cuda3std3__45__cpo6cbeginE,@object
	.size		_ZN39_INTERNAL_198a0bcd_4_k_cu_3daf72db_26654cuda3std3__45__cpo6cbeginE,(_ZN39_INTERNAL_198a0bcd_4_k_cu_3daf72db_26654cuda3std3__48in_placeE - _ZN39_INTERNAL_198a0bcd_4_k_cu_3daf72db_26654cuda3std3__45__cpo6cbeginE)
_ZN39_INTERNAL_198a0bcd_4_k_cu_3daf72db_26654cuda3std3__45__cpo6cbeginE:
	.zero		1
	.type		_ZN39_INTERNAL_198a0bcd_4_k_cu_3daf72db_26654cuda3std3__48in_placeE,@object
	.size		_ZN39_INTERNAL_198a0bcd_4_k_cu_3daf72db_26654cuda3std3__48in_placeE,(_ZN39_INTERNAL_198a0bcd_4_k_cu_3daf72db_26654cuda3std6ranges3__45__cpo9iter_moveE - _ZN39_INTERNAL_198a0bcd_4_k_cu_3daf72db_26654cuda3std3__48in_placeE)
_ZN39_INTERNAL_198a0bcd_4_k_cu_3daf72db_26654cuda3std3__48in_placeE:
	.zero		1
	.type		_ZN39_INTERNAL_198a0bcd_4_k_cu_3daf72db_26654cuda3std6ranges3__45__cpo9iter_moveE,@object
	.size		_ZN39_INTERNAL_198a0bcd_4_k_cu_3daf72db_26654cuda3std6ranges3__45__cpo9iter_moveE,(_ZN39_INTERNAL_198a0bcd_4_k_cu_3daf72db_26654cuda3std3__45__cpo5beginE - _ZN39_INTERNAL_198a0bcd_4_k_cu_3daf72db_26654cuda3std6ranges3__45__cpo9iter_moveE)
_ZN39_INTERNAL_198a0bcd_4_k_cu_3daf72db_26654cuda3std6ranges3__45__cpo9iter_moveE:
	.zero		1
	.type		_ZN39_INTERNAL_198a0bcd_4_k_cu_3daf72db_26654cuda3std3__45__cpo5beginE,@object
	.size		_ZN39_INTERNAL_198a0bcd_4_k_cu_3daf72db_26654cuda3std3__45__cpo5beginE,(_ZN39_INTERNAL_198a0bcd_4_k_cu_3daf72db_26654cuda3std3__441_GLOBAL__N__198a0bcd_4_k_cu_3daf72db_26656ignoreE - _ZN39_INTERNAL_198a0bcd_4_k_cu_3daf72db_26654cuda3std3__45__cpo5beginE)
_ZN39_INTERNAL_198a0bcd_4_k_cu_3daf72db_26654cuda3std3__45__cpo5beginE:
	.zero		1
	.type		_ZN39_INTERNAL_198a0bcd_4_k_cu_3daf72db_26654cuda3std3__441_GLOBAL__N__198a0bcd_4_k_cu_3daf72db_26656ignoreE,@object
	.size		_ZN39_INTERNAL_198a0bcd_4_k_cu_3daf72db_26654cuda3std3__441_GLOBAL__N__198a0bcd_4_k_cu_3daf72db_26656ignoreE,(_ZN39_INTERNAL_198a0bcd_4_k_cu_3daf72db_26654cute7productE - _ZN39_INTERNAL_198a0bcd_4_k_cu_3daf72db_26654cuda3std3__441_GLOBAL__N__198a0bcd_4_k_cu_3daf72db_26656ignoreE)
_ZN39_INTERNAL_198a0bcd_4_k_cu_3daf72db_26654cuda3std3__441_GLOBAL__N__198a0bcd_4_k_cu_3daf72db_26656ignoreE:
	.zero		1
	.type		_ZN39_INTERNAL_198a0bcd_4_k_cu_3daf72db_26654cute7productE,@object
	.size		_ZN39_INTERNAL_198a0bcd_4_k_cu_3daf72db_26654cute7productE,(_ZN39_INTERNAL_198a0bcd_4_k_cu_3daf72db_26654cuda3std3__45__cpo3endE - _ZN39_INTERNAL_198a0bcd_4_k_cu_3daf72db_26654cute7productE)
_ZN39_INTERNAL_198a0bcd_4_k_cu_3daf72db_26654cute7productE:
	.zero		1
	.type		_ZN39_INTERNAL_198a0bcd_4_k_cu_3daf72db_26654cuda3std3__45__cpo3endE,@object
	.size		_ZN39_INTERNAL_198a0bcd_4_k_cu_3daf72db_26654cuda3std3__45__cpo3endE,(_ZN39_INTERNAL_198a0bcd_4_k_cu_3daf72db_26654cuda3std3__419piecewise_constructE - _ZN39_INTERNAL_198a0bcd_4_k_cu_3daf72db_26654cuda3std3__45__cpo3endE)
_ZN39_INTERNAL_198a0bcd_4_k_cu_3daf72db_26654cuda3std3__45__cpo3endE:
	.zero		1
	.type		_ZN39_INTERNAL_198a0bcd_4_k_cu_3daf72db_26654cuda3std3__419piecewise_constructE,@object
	.size		_ZN39_INTERNAL_198a0bcd_4_k_cu_3daf72db_26654cuda3std3__419piecewise_constructE,(_ZN39_INTERNAL_198a0bcd_4_k_cu_3daf72db_26654cuda3std3__45__cpo4cendE - _ZN39_INTERNAL_198a0bcd_4_k_cu_3daf72db_26654cuda3std3__419piecewise_constructE)
_ZN39_INTERNAL_198a0bcd_4_k_cu_3daf72db_26654cuda3std3__419piecewise_constructE:
	.zero		1
	.type		_ZN39_INTERNAL_198a0bcd_4_k_cu_3daf72db_26654cuda3std3__45__cpo4cendE,@object
	.size		_ZN39_INTERNAL_198a0bcd_4_k_cu_3daf72db_26654cuda3std3__45__cpo4cendE,(_ZN39_INTERNAL_198a0bcd_4_k_cu_3daf72db_26654cuda3std6ranges3__45__cpo4swapE - _ZN39_INTERNAL_198a0bcd_4_k_cu_3daf72db_26654cuda3std3__45__cpo4cendE)
_ZN39_INTERNAL_198a0bcd_4_k_cu_3daf72db_26654cuda3std3__45__cpo4cendE:
	.zero		1
	.type		_ZN39_INTERNAL_198a0bcd_4_k_cu_3daf72db_26654cuda3std6ranges3__45__cpo4swapE,@object
	.size		_ZN39_INTERNAL_198a0bcd_4_k_cu_3daf72db_26654cuda3std6ranges3__45__cpo4swapE,(.L_7 - _ZN39_INTERNAL_198a0bcd_4_k_cu_3daf72db_26654cuda3std6ranges3__45__cpo4swapE)
_ZN39_INTERNAL_198a0bcd_4_k_cu_3daf72db_26654cuda3std6ranges3__45__cpo4swapE:
	.zero		1
.L_7:


//--------------------- .nv.constant0._ZN7cutlass13device_kernelINS_4conv6kernel13ConvUniversalINS1_16ConvProblemShapeILNS1_8OperatorE2ELi2EEENS1_10collective14CollectiveConvINS1_46MainloopSm90TmaGmmaWarpSpecializedImplicitGemmILS5_2ELi11ELi2EN4cute5tupleIJNSA_1CILi1EEESD_SD_EEENS1_36KernelImplicitTmaWarpSpecializedSm90ELi1EEENSB_IJNSC_ILi256EEENSB_IJNSC_ILi64EEEEEENSB_IJNSC_ILi32EEEEEEEEENS_6half_tESN_NSA_8TiledMMAINSA_8MMA_AtomIJNSA_4SM904GMMA25MMA_64x64x16_F32F16F16_SSILNSR_5MajorE1ELST_1ELNSR_7ScaleInE1ELSU_1EEEEEENSA_6LayoutISE_NSB_IJNSC_ILi0EEESY_SY_EEEEENSB_IJNSA_10UnderscoreES11_S11_EEEEENS7_6detail26Sm90ImplicitGemmTileTraitsINSA_13SM90_TMA_LOADENSA_14ComposedLayoutINSA_7SwizzleILi3ELi4ELi3EEENSA_18smem_ptr_flag_bitsILi16EEENSX_INSB_IJNSB_IJSI_NSC_ILi4EEEEEENSB_IJNSC_ILi8EEES1C_EEENSB_IJSD_NSC_ILi11EEEEEEEEENSB_IJNSB_IJSD_NSC_ILi2048EEEEEENSB_IJSI_NSC_ILi512EEEEEENSB_IJSY_NSC_ILi8192EEEEEEEEEEEEEvEENS15_INSA_20SM90_TMA_LOAD_IM2COLENS17_IS19_S1B_NSX_INSB_IJNSB_IJSI_SD_EEES1F_S1H_EEENSB_IJNSB_IJSD_SY_EEES1M_NSB_IJSY_S1J_EEEEEEEEEEvEEEENS_8epilogue10collective6detail29Sm90TmaWarpSpecializedAdapterINS24_15DefaultEpilogueISN_NSB_IJlNSB_IJSD_llEEESY_EEES29_NS23_6thread17LinearCombinationISN_Li1EffLNS2A_9ScaleType4KindE0ELNS_15FloatRoundStyleE2ESN_EENS_4gemm15EpilogueDefaultEEEEEvvEEEEvNT_6ParamsE --------------------------
	.section	.nv.constant0._ZN7cutlass13device_kernelINS_4conv6kernel13ConvUniversalINS1_16ConvProblemShapeILNS1_8OperatorE2ELi2EEENS1_10collective14CollectiveConvINS1_46MainloopSm90TmaGmmaWarpSpecializedImplicitGemmILS5_2ELi11ELi2EN4cute5tupleIJNSA_1CILi1EEESD_SD_EEENS1_36KernelImplicitTmaWarpSpecializedSm90ELi1EEENSB_IJNSC_ILi256EEENSB_IJNSC_ILi64EEEEEENSB_IJNSC_ILi32EEEEEEEEENS_6half_tESN_NSA_8TiledMMAINSA_8MMA_AtomIJNSA_4SM904GMMA25MMA_64x64x16_F32F16F16_SSILNSR_5MajorE1ELST_1ELNSR_7ScaleInE1ELSU_1EEEEEENSA_6LayoutISE_NSB_IJNSC_ILi0EEESY_SY_EEEEENSB_IJNSA_10UnderscoreES11_S11_EEEEENS7_6detail26Sm90ImplicitGemmTileTraitsINSA_13SM90_TMA_LOADENSA_14ComposedLayoutINSA_7SwizzleILi3ELi4ELi3EEENSA_18smem_ptr_flag_bitsILi16EEENSX_INSB_IJNSB_IJSI_NSC_ILi4EEEEEENSB_IJNSC_ILi8EEES1C_EEENSB_IJSD_NSC_ILi11EEEEEEEEENSB_IJNSB_IJSD_NSC_ILi2048EEEEEENSB_IJSI_NSC_ILi512EEEEEENSB_IJSY_NSC_ILi8192EEEEEEEEEEEEEvEENS15_INSA_20SM90_TMA_LOAD_IM2COLENS17_IS19_S1B_NSX_INSB_IJNSB_IJSI_SD_EEES1F_S1H_EEENSB_IJNSB_IJSD_SY_EEES1M_NSB_IJSY_S1J_EEEEEEEEEEvEEEENS_8epilogue10collective6detail29Sm90TmaWarpSpecializedAdapterINS24_15DefaultEpilogueISN_NSB_IJlNSB_IJSD_llEEESY_EEES29_NS23_6thread17LinearCombinationISN_Li1EffLNS2A_9ScaleType4KindE0ELNS_15FloatRoundStyleE2ESN_EENS_4gemm15EpilogueDefaultEEEEEvvEEEEvNT_6ParamsE,"a",@progbits
	.sectionflags	@""
	.align	4
.nv.constant0._ZN7cutlass13device_kernelINS_4conv6kernel13ConvUniversalINS1_16ConvProblemShapeILNS1_8OperatorE2ELi2EEENS1_10collective14CollectiveConvINS1_46MainloopSm90TmaGmmaWarpSpecializedImplicitGemmILS5_2ELi11ELi2EN4cute5tupleIJNSA_1CILi1EEESD_SD_EEENS1_36KernelImplicitTmaWarpSpecializedSm90ELi1EEENSB_IJNSC_ILi256EEENSB_IJNSC_ILi64EEEEEENSB_IJNSC_ILi32EEEEEEEEENS_6half_tESN_NSA_8TiledMMAINSA_8MMA_AtomIJNSA_4SM904GMMA25MMA_64x64x16_F32F16F16_SSILNSR_5MajorE1ELST_1ELNSR_7ScaleInE1ELSU_1EEEEEENSA_6LayoutISE_NSB_IJNSC_ILi0EEESY_SY_EEEEENSB_IJNSA_10UnderscoreES11_S11_EEEEENS7_6detail26Sm90ImplicitGemmTileTraitsINSA_13SM90_TMA_LOADENSA_14ComposedLayoutINSA_7SwizzleILi3ELi4ELi3EEENSA_18smem_ptr_flag_bitsILi16EEENSX_INSB_IJNSB_IJSI_NSC_ILi4EEEEEENSB_IJNSC_ILi8EEES1C_EEENSB_IJSD_NSC_ILi11EEEEEEEEENSB_IJNSB_IJSD_NSC_ILi2048EEEEEENSB_IJSI_NSC_ILi512EEEEEENSB_IJSY_NSC_ILi8192EEEEEEEEEEEEEvEENS15_INSA_20SM90_TMA_LOAD_IM2COLENS17_IS19_S1B_NSX_INSB_IJNSB_IJSI_SD_EEES1F_S1H_EEENSB_IJNSB_IJSD_SY_EEES1M_NSB_IJSY_S1J_EEEEEEEEEEvEEEENS_8epilogue10collective6detail29Sm90TmaWarpSpecializedAdapterINS24_15DefaultEpilogueISN_NSB_IJlNSB_IJSD_llEEESY_EEES29_NS23_6thread17LinearCombinationISN_Li1EffLNS2A_9ScaleType4KindE0ELNS_15FloatRoundStyleE2ESN_EENS_4gemm15EpilogueDefaultEEEEEvvEEEEvNT_6ParamsE:
	.zero		1536


//--------------------- SYMBOLS --------------------------

	.type		.nv.reservedSmem.offset0,@object
	.size		.nv.reservedSmem.offset0,0x4
